//
// Generated by NVIDIA NVVM Compiler
//
// Compiler Build ID: CL-36424714
// Cuda compilation tools, release 13.0, V13.0.88
// Based on NVVM 20.0.0
//

.version 9.0
.target sm_100
.address_size 64

	// .globl	_Z16generate_3D_cubePfS_iiii
.extern .shared .align 16 .b8 patch_i[];

.visible .entry _Z16generate_3D_cubePfS_iiii(
	.param .u64 .ptr .align 1 _Z16generate_3D_cubePfS_iiii_param_0,
	.param .u64 .ptr .align 1 _Z16generate_3D_cubePfS_iiii_param_1,
	.param .u32 _Z16generate_3D_cubePfS_iiii_param_2,
	.param .u32 _Z16generate_3D_cubePfS_iiii_param_3,
	.param .u32 _Z16generate_3D_cubePfS_iiii_param_4,
	.param .u32 _Z16generate_3D_cubePfS_iiii_param_5
)
{
	.reg .pred 	%p<6>;
	.reg .b32 	%r<32>;
	.reg .b32 	%f<2>;
	.reg .b64 	%rd<11>;

	ld.param.u64 	%rd2, [_Z16generate_3D_cubePfS_iiii_param_0];
	ld.param.u64 	%rd3, [_Z16generate_3D_cubePfS_iiii_param_1];
	ld.param.u32 	%r5, [_Z16generate_3D_cubePfS_iiii_param_2];
	ld.param.u32 	%r6, [_Z16generate_3D_cubePfS_iiii_param_3];
	ld.param.u32 	%r7, [_Z16generate_3D_cubePfS_iiii_param_4];
	ld.param.u32 	%r8, [_Z16generate_3D_cubePfS_iiii_param_5];
	cvta.to.global.u64 	%rd1, %rd3;
	mov.u32 	%r9, %ctaid.x;
	mov.u32 	%r10, %ctaid.y;
	mov.u32 	%r11, %nctaid.x;
	mad.lo.s32 	%r12, %r10, %r11, %r9;
	mov.u32 	%r13, %ntid.x;
	mov.u32 	%r14, %ntid.y;
	mov.u32 	%r15, %tid.y;
	mov.u32 	%r16, %tid.x;
	mad.lo.s32 	%r17, %r12, %r14, %r15;
	mad.lo.s32 	%r1, %r17, %r13, %r16;
	add.s32 	%r18, %r7, -1;
	shr.u32 	%r19, %r18, 31;
	add.s32 	%r20, %r18, %r19;
	shr.s32 	%r21, %r20, 1;
	add.s32 	%r22, %r8, -1;
	shr.u32 	%r23, %r22, 31;
	add.s32 	%r24, %r22, %r23;
	shr.s32 	%r25, %r24, 1;
	add.s32 	%r26, %r10, %r15;
	sub.s32 	%r2, %r26, %r21;
	add.s32 	%r27, %r9, %r16;
	sub.s32 	%r28, %r27, %r25;
	or.b32  	%r29, %r2, %r28;
	setp.lt.s32 	%p1, %r29, 0;
	setp.ge.s32 	%p2, %r2, %r5;
	setp.ge.s32 	%p3, %r28, %r6;
	or.pred  	%p4, %p2, %p3;
	or.pred  	%p5, %p4, %p1;
	@%p5 bra 	$L__BB0_2;
	cvta.to.global.u64 	%rd6, %rd2;
	mad.lo.s32 	%r31, %r2, %r6, %r28;
	mul.wide.s32 	%rd7, %r31, 4;
	add.s64 	%rd8, %rd6, %rd7;
	ld.global.f32 	%f1, [%rd8];
	mul.wide.s32 	%rd9, %r1, 4;
	add.s64 	%rd10, %rd1, %rd9;
	st.global.f32 	[%rd10], %f1;
	bra.uni 	$L__BB0_3;
$L__BB0_2:
	mul.wide.s32 	%rd4, %r1, 4;
	add.s64 	%rd5, %rd1, %rd4;
	mov.b32 	%r30, 0;
	st.global.u32 	[%rd5], %r30;
$L__BB0_3:
	ret;

}
	// .globl	_Z21apply_gaussian_filterPfiiff
.visible .entry _Z21apply_gaussian_filterPfiiff(
	.param .u64 .ptr .align 1 _Z21apply_gaussian_filterPfiiff_param_0,
	.param .u32 _Z21apply_gaussian_filterPfiiff_param_1,
	.param .u32 _Z21apply_gaussian_filterPfiiff_param_2,
	.param .f32 _Z21apply_gaussian_filterPfiiff_param_3,
	.param .f32 _Z21apply_gaussian_filterPfiiff_param_4
)
{
	.reg .b32 	%r<25>;
	.reg .b32 	%f<27>;
	.reg .b64 	%rd<5>;

	ld.param.u64 	%rd1, [_Z21apply_gaussian_filterPfiiff_param_0];
	ld.param.u32 	%r1, [_Z21apply_gaussian_filterPfiiff_param_1];
	ld.param.u32 	%r2, [_Z21apply_gaussian_filterPfiiff_param_2];
	ld.param.f32 	%f1, [_Z21apply_gaussian_filterPfiiff_param_3];
	ld.param.f32 	%f2, [_Z21apply_gaussian_filterPfiiff_param_4];
	cvta.to.global.u64 	%rd2, %rd1;
	mov.u32 	%r3, %tid.y;
	add.s32 	%r4, %r1, -1;
	shr.u32 	%r5, %r4, 31;
	add.s32 	%r6, %r4, %r5;
	shr.s32 	%r7, %r6, 1;
	sub.s32 	%r8, %r3, %r7;
	mov.u32 	%r9, %tid.x;
	add.s32 	%r10, %r2, -1;
	shr.u32 	%r11, %r10, 31;
	add.s32 	%r12, %r10, %r11;
	shr.s32 	%r13, %r12, 1;
	sub.s32 	%r14, %r9, %r13;
	cvt.rn.f32.s32 	%f3, %r8;
	cvt.rn.f32.s32 	%f4, %r14;
	mul.f32 	%f5, %f3, %f3;
	mul.f32 	%f6, %f1, %f1;
	div.rn.f32 	%f7, %f5, %f6;
	mul.f32 	%f8, %f4, %f4;
	mul.f32 	%f9, %f2, %f2;
	div.rn.f32 	%f10, %f8, %f9;
	add.f32 	%f11, %f7, %f10;
	mul.f32 	%f12, %f11, 0fBF000000;
	fma.rn.f32 	%f13, %f12, 0f3BBB989D, 0f3F000000;
	cvt.sat.f32.f32 	%f14, %f13;
	mov.f32 	%f15, 0f4B400001;
	mov.f32 	%f16, 0f437C0000;
	fma.rm.f32 	%f17, %f14, %f16, %f15;
	add.f32 	%f18, %f17, 0fCB40007F;
	neg.f32 	%f19, %f18;
	fma.rn.f32 	%f20, %f12, 0f3FB8AA3B, %f19;
	fma.rn.f32 	%f21, %f12, 0f32A57060, %f20;
	mov.b32 	%r15, %f17;
	shl.b32 	%r16, %r15, 23;
	mov.b32 	%f22, %r16;
	ex2.approx.ftz.f32 	%f23, %f21;
	mul.f32 	%f24, %f23, %f22;
	mov.u32 	%r17, %ctaid.x;
	mov.u32 	%r18, %ctaid.y;
	mov.u32 	%r19, %nctaid.x;
	mad.lo.s32 	%r20, %r18, %r19, %r17;
	mov.u32 	%r21, %ntid.x;
	mov.u32 	%r22, %ntid.y;
	mad.lo.s32 	%r23, %r20, %r22, %r3;
	mad.lo.s32 	%r24, %r23, %r21, %r9;
	mul.wide.s32 	%rd3, %r24, 4;
	add.s64 	%rd4, %rd2, %rd3;
	ld.global.f32 	%f25, [%rd4];
	mul.f32 	%f26, %f24, %f25;
	st.global.f32 	[%rd4], %f26;
	ret;

}
	// .globl	_Z23calc_dist_matrix_SHAREDPfS_f
.visible .entry _Z23calc_dist_matrix_SHAREDPfS_f(
	.param .u64 .ptr .align 1 _Z23calc_dist_matrix_SHAREDPfS_f_param_0,
	.param .u64 .ptr .align 1 _Z23calc_dist_matrix_SHAREDPfS_f_param_1,
	.param .f32 _Z23calc_dist_matrix_SHAREDPfS_f_param_2
)
{
	.reg .pred 	%p<11>;
	.reg .b32 	%r<59>;
	.reg .b32 	%f<100>;
	.reg .b64 	%rd<9>;

	ld.param.u64 	%rd1, [_Z23calc_dist_matrix_SHAREDPfS_f_param_0];
	ld.param.u64 	%rd2, [_Z23calc_dist_matrix_SHAREDPfS_f_param_1];
	ld.param.f32 	%f13, [_Z23calc_dist_matrix_SHAREDPfS_f_param_2];
	cvta.to.global.u64 	%rd3, %rd2;
	mov.u32 	%r1, %ctaid.y;
	mov.u32 	%r2, %ctaid.x;
	mov.u32 	%r18, %tid.x;
	mov.u32 	%r3, %ntid.x;
	shr.u32 	%r4, %r3, 1;
	setp.lt.u32 	%p1, %r18, %r4;
	selp.b32 	%r19, 0, %r4, %p1;
	sub.s32 	%r20, %r18, %r19;
	selp.b32 	%r21, %r1, %r2, %p1;
	mad.lo.s32 	%r22, %r21, %r4, %r20;
	mul.wide.u32 	%rd4, %r22, 4;
	add.s64 	%rd5, %rd3, %rd4;
	ld.global.f32 	%f14, [%rd5];
	shl.b32 	%r23, %r18, 2;
	mov.u32 	%r24, patch_i;
	add.s32 	%r25, %r24, %r23;
	st.shared.f32 	[%r25], %f14;
	bar.sync 	0;
	setp.ne.s32 	%p2, %r18, 0;
	@%p2 bra 	$L__BB2_14;
	setp.lt.u32 	%p3, %r3, 2;
	mov.f32 	%f99, 0f00000000;
	@%p3 bra 	$L__BB2_13;
	add.s32 	%r27, %r4, -1;
	and.b32  	%r5, %r4, 7;
	setp.lt.u32 	%p4, %r27, 7;
	mov.f32 	%f99, 0f00000000;
	mov.b32 	%r57, 0;
	@%p4 bra 	$L__BB2_5;
	and.b32  	%r57, %r4, 1016;
	and.b32  	%r30, %r4, 2147483640;
	neg.s32 	%r55, %r30;
	add.s32 	%r54, %r24, 16;
	shl.b32 	%r8, %r4, 2;
	mov.f32 	%f99, 0f00000000;
$L__BB2_4:
	.pragma "nounroll";
	ld.shared.v4.f32 	{%f19, %f20, %f21, %f22}, [%r54+-16];
	add.s32 	%r32, %r54, %r8;
	ld.shared.f32 	%f23, [%r32+-16];
	sub.f32 	%f24, %f19, %f23;
	fma.rn.f32 	%f25, %f24, %f24, %f99;
	ld.shared.f32 	%f26, [%r32+-12];
	sub.f32 	%f27, %f20, %f26;
	fma.rn.f32 	%f28, %f27, %f27, %f25;
	ld.shared.f32 	%f29, [%r32+-8];
	sub.f32 	%f30, %f21, %f29;
	fma.rn.f32 	%f31, %f30, %f30, %f28;
	ld.shared.f32 	%f32, [%r32+-4];
	sub.f32 	%f33, %f22, %f32;
	fma.rn.f32 	%f34, %f33, %f33, %f31;
	ld.shared.v4.f32 	{%f35, %f36, %f37, %f38}, [%r54];
	ld.shared.f32 	%f39, [%r32];
	sub.f32 	%f40, %f35, %f39;
	fma.rn.f32 	%f41, %f40, %f40, %f34;
	ld.shared.f32 	%f42, [%r32+4];
	sub.f32 	%f43, %f36, %f42;
	fma.rn.f32 	%f44, %f43, %f43, %f41;
	ld.shared.f32 	%f45, [%r32+8];
	sub.f32 	%f46, %f37, %f45;
	fma.rn.f32 	%f47, %f46, %f46, %f44;
	ld.shared.f32 	%f48, [%r32+12];
	sub.f32 	%f49, %f38, %f48;
	fma.rn.f32 	%f99, %f49, %f49, %f47;
	add.s32 	%r55, %r55, 8;
	add.s32 	%r54, %r54, 32;
	setp.ne.s32 	%p5, %r55, 0;
	@%p5 bra 	$L__BB2_4;
$L__BB2_5:
	setp.eq.s32 	%p6, %r5, 0;
	@%p6 bra 	$L__BB2_13;
	setp.lt.u32 	%p7, %r5, 4;
	@%p7 bra 	$L__BB2_8;
	shl.b32 	%r33, %r57, 2;
	add.s32 	%r35, %r24, %r33;
	ld.shared.f32 	%f51, [%r35];
	shl.b32 	%r36, %r4, 2;
	add.s32 	%r37, %r35, %r36;
	ld.shared.f32 	%f52, [%r37];
	sub.f32 	%f53, %f51, %f52;
	fma.rn.f32 	%f54, %f53, %f53, %f99;
	ld.shared.f32 	%f55, [%r35+4];
	ld.shared.f32 	%f56, [%r37+4];
	sub.f32 	%f57, %f55, %f56;
	fma.rn.f32 	%f58, %f57, %f57, %f54;
	ld.shared.f32 	%f59, [%r35+8];
	ld.shared.f32 	%f60, [%r37+8];
	sub.f32 	%f61, %f59, %f60;
	fma.rn.f32 	%f62, %f61, %f61, %f58;
	ld.shared.f32 	%f63, [%r35+12];
	ld.shared.f32 	%f64, [%r37+12];
	sub.f32 	%f65, %f63, %f64;
	fma.rn.f32 	%f99, %f65, %f65, %f62;
	add.s32 	%r57, %r57, 4;
$L__BB2_8:
	and.b32  	%r38, %r4, 3;
	setp.eq.s32 	%p8, %r38, 0;
	@%p8 bra 	$L__BB2_13;
	setp.eq.s32 	%p9, %r38, 1;
	@%p9 bra 	$L__BB2_11;
	shl.b32 	%r39, %r57, 2;
	add.s32 	%r41, %r24, %r39;
	ld.shared.f32 	%f67, [%r41];
	shl.b32 	%r42, %r4, 2;
	add.s32 	%r43, %r41, %r42;
	ld.shared.f32 	%f68, [%r43];
	sub.f32 	%f69, %f67, %f68;
	fma.rn.f32 	%f70, %f69, %f69, %f99;
	ld.shared.f32 	%f71, [%r41+4];
	ld.shared.f32 	%f72, [%r43+4];
	sub.f32 	%f73, %f71, %f72;
	fma.rn.f32 	%f99, %f73, %f73, %f70;
	add.s32 	%r57, %r57, 2;
$L__BB2_11:
	and.b32  	%r44, %r3, 2;
	setp.eq.s32 	%p10, %r44, 0;
	@%p10 bra 	$L__BB2_13;
	shl.b32 	%r45, %r57, 2;
	add.s32 	%r47, %r24, %r45;
	ld.shared.f32 	%f74, [%r47];
	shl.b32 	%r48, %r4, 2;
	add.s32 	%r49, %r47, %r48;
	ld.shared.f32 	%f75, [%r49];
	sub.f32 	%f76, %f74, %f75;
	fma.rn.f32 	%f99, %f76, %f76, %f99;
$L__BB2_13:
	neg.f32 	%f77, %f99;
	div.rn.f32 	%f78, %f77, %f13;
	div.rn.f32 	%f79, %f78, %f13;
	fma.rn.f32 	%f80, %f79, 0f3BBB989D, 0f3F000000;
	cvt.sat.f32.f32 	%f81, %f80;
	mov.f32 	%f82, 0f4B400001;
	mov.f32 	%f83, 0f437C0000;
	fma.rm.f32 	%f84, %f81, %f83, %f82;
	add.f32 	%f85, %f84, 0fCB40007F;
	neg.f32 	%f86, %f85;
	fma.rn.f32 	%f87, %f79, 0f3FB8AA3B, %f86;
	fma.rn.f32 	%f88, %f79, 0f32A57060, %f87;
	mov.b32 	%r50, %f84;
	shl.b32 	%r51, %r50, 23;
	mov.b32 	%f89, %r51;
	ex2.approx.ftz.f32 	%f90, %f88;
	mul.f32 	%f91, %f90, %f89;
	mov.u32 	%r52, %nctaid.x;
	mad.lo.s32 	%r53, %r1, %r52, %r2;
	cvta.to.global.u64 	%rd6, %rd1;
	mul.wide.u32 	%rd7, %r53, 4;
	add.s64 	%rd8, %rd6, %rd7;
	st.global.f32 	[%rd8], %f91;
$L__BB2_14:
	ret;

}
	// .globl	_Z16calc_dist_matrixPfS_iif
.visible .entry _Z16calc_dist_matrixPfS_iif(
	.param .u64 .ptr .align 1 _Z16calc_dist_matrixPfS_iif_param_0,
	.param .u64 .ptr .align 1 _Z16calc_dist_matrixPfS_iif_param_1,
	.param .u32 _Z16calc_dist_matrixPfS_iif_param_2,
	.param .u32 _Z16calc_dist_matrixPfS_iif_param_3,
	.param .f32 _Z16calc_dist_matrixPfS_iif_param_4
)
{
	.reg .pred 	%p<11>;
	.reg .b32 	%r<43>;
	.reg .b32 	%f<99>;
	.reg .b64 	%rd<37>;

	ld.param.u64 	%rd6, [_Z16calc_dist_matrixPfS_iif_param_0];
	ld.param.u64 	%rd7, [_Z16calc_dist_matrixPfS_iif_param_1];
	ld.param.u32 	%r18, [_Z16calc_dist_matrixPfS_iif_param_2];
	ld.param.u32 	%r19, [_Z16calc_dist_matrixPfS_iif_param_3];
	ld.param.f32 	%f13, [_Z16calc_dist_matrixPfS_iif_param_4];
	cvta.to.global.u64 	%rd1, %rd7;
	mov.u32 	%r20, %ctaid.y;
	mov.u32 	%r21, %ntid.y;
	mov.u32 	%r22, %tid.y;
	mad.lo.s32 	%r1, %r20, %r21, %r22;
	mov.u32 	%r23, %ctaid.x;
	mov.u32 	%r24, %ntid.x;
	mov.u32 	%r25, %tid.x;
	mad.lo.s32 	%r2, %r23, %r24, %r25;
	max.s32 	%r26, %r1, %r2;
	setp.ge.s32 	%p1, %r26, %r18;
	@%p1 bra 	$L__BB3_14;
	setp.lt.s32 	%p2, %r19, 1;
	mov.f32 	%f98, 0f00000000;
	@%p2 bra 	$L__BB3_13;
	mul.lo.s32 	%r3, %r19, %r1;
	mul.lo.s32 	%r4, %r19, %r2;
	and.b32  	%r5, %r19, 7;
	setp.lt.u32 	%p3, %r19, 8;
	mov.f32 	%f98, 0f00000000;
	mov.b32 	%r41, 0;
	@%p3 bra 	$L__BB3_5;
	and.b32  	%r41, %r19, 2147483640;
	neg.s32 	%r39, %r41;
	mul.wide.u32 	%rd8, %r3, 4;
	add.s64 	%rd3, %rd1, 16;
	add.s64 	%rd36, %rd3, %rd8;
	mov.f32 	%f98, 0f00000000;
	mov.u32 	%r38, %r4;
$L__BB3_4:
	.pragma "nounroll";
	mul.wide.s32 	%rd9, %r38, 4;
	add.s64 	%rd10, %rd3, %rd9;
	ld.global.f32 	%f18, [%rd36+-16];
	ld.global.f32 	%f19, [%rd10+-16];
	sub.f32 	%f20, %f18, %f19;
	fma.rn.f32 	%f21, %f20, %f20, %f98;
	ld.global.f32 	%f22, [%rd36+-12];
	ld.global.f32 	%f23, [%rd10+-12];
	sub.f32 	%f24, %f22, %f23;
	fma.rn.f32 	%f25, %f24, %f24, %f21;
	ld.global.f32 	%f26, [%rd36+-8];
	ld.global.f32 	%f27, [%rd10+-8];
	sub.f32 	%f28, %f26, %f27;
	fma.rn.f32 	%f29, %f28, %f28, %f25;
	ld.global.f32 	%f30, [%rd36+-4];
	ld.global.f32 	%f31, [%rd10+-4];
	sub.f32 	%f32, %f30, %f31;
	fma.rn.f32 	%f33, %f32, %f32, %f29;
	ld.global.f32 	%f34, [%rd36];
	ld.global.f32 	%f35, [%rd10];
	sub.f32 	%f36, %f34, %f35;
	fma.rn.f32 	%f37, %f36, %f36, %f33;
	ld.global.f32 	%f38, [%rd36+4];
	ld.global.f32 	%f39, [%rd10+4];
	sub.f32 	%f40, %f38, %f39;
	fma.rn.f32 	%f41, %f40, %f40, %f37;
	ld.global.f32 	%f42, [%rd36+8];
	ld.global.f32 	%f43, [%rd10+8];
	sub.f32 	%f44, %f42, %f43;
	fma.rn.f32 	%f45, %f44, %f44, %f41;
	ld.global.f32 	%f46, [%rd36+12];
	ld.global.f32 	%f47, [%rd10+12];
	sub.f32 	%f48, %f46, %f47;
	fma.rn.f32 	%f98, %f48, %f48, %f45;
	add.s32 	%r39, %r39, 8;
	add.s64 	%rd36, %rd36, 32;
	add.s32 	%r38, %r38, 8;
	setp.ne.s32 	%p4, %r39, 0;
	@%p4 bra 	$L__BB3_4;
$L__BB3_5:
	setp.eq.s32 	%p5, %r5, 0;
	@%p5 bra 	$L__BB3_13;
	and.b32  	%r13, %r19, 3;
	setp.lt.u32 	%p6, %r5, 4;
	@%p6 bra 	$L__BB3_8;
	add.s32 	%r28, %r41, %r3;
	mul.wide.u32 	%rd11, %r28, 4;
	add.s64 	%rd12, %rd1, %rd11;
	ld.global.f32 	%f50, [%rd12];
	add.s32 	%r29, %r41, %r4;
	mul.wide.s32 	%rd13, %r29, 4;
	add.s64 	%rd14, %rd1, %rd13;
	ld.global.f32 	%f51, [%rd14];
	sub.f32 	%f52, %f50, %f51;
	fma.rn.f32 	%f53, %f52, %f52, %f98;
	cvt.u64.u32 	%rd15, %r3;
	cvt.u64.u32 	%rd16, %r41;
	add.s64 	%rd17, %rd16, %rd15;
	shl.b64 	%rd18, %rd17, 2;
	add.s64 	%rd19, %rd1, %rd18;
	ld.global.f32 	%f54, [%rd19+4];
	ld.global.f32 	%f55, [%rd14+4];
	sub.f32 	%f56, %f54, %f55;
	fma.rn.f32 	%f57, %f56, %f56, %f53;
	ld.global.f32 	%f58, [%rd19+8];
	ld.global.f32 	%f59, [%rd14+8];
	sub.f32 	%f60, %f58, %f59;
	fma.rn.f32 	%f61, %f60, %f60, %f57;
	ld.global.f32 	%f62, [%rd19+12];
	ld.global.f32 	%f63, [%rd14+12];
	sub.f32 	%f64, %f62, %f63;
	fma.rn.f32 	%f98, %f64, %f64, %f61;
	add.s32 	%r41, %r41, 4;
$L__BB3_8:
	setp.eq.s32 	%p7, %r13, 0;
	@%p7 bra 	$L__BB3_13;
	setp.eq.s32 	%p8, %r13, 1;
	@%p8 bra 	$L__BB3_11;
	add.s32 	%r30, %r41, %r3;
	mul.wide.u32 	%rd20, %r30, 4;
	add.s64 	%rd21, %rd1, %rd20;
	ld.global.f32 	%f66, [%rd21];
	add.s32 	%r31, %r41, %r4;
	mul.wide.s32 	%rd22, %r31, 4;
	add.s64 	%rd23, %rd1, %rd22;
	ld.global.f32 	%f67, [%rd23];
	sub.f32 	%f68, %f66, %f67;
	fma.rn.f32 	%f69, %f68, %f68, %f98;
	cvt.u64.u32 	%rd24, %r3;
	cvt.u64.u32 	%rd25, %r41;
	add.s64 	%rd26, %rd25, %rd24;
	shl.b64 	%rd27, %rd26, 2;
	add.s64 	%rd28, %rd1, %rd27;
	ld.global.f32 	%f70, [%rd28+4];
	ld.global.f32 	%f71, [%rd23+4];
	sub.f32 	%f72, %f70, %f71;
	fma.rn.f32 	%f98, %f72, %f72, %f69;
	add.s32 	%r41, %r41, 2;
$L__BB3_11:
	and.b32  	%r32, %r19, 1;
	setp.eq.b32 	%p9, %r32, 1;
	not.pred 	%p10, %p9;
	@%p10 bra 	$L__BB3_13;
	add.s32 	%r33, %r41, %r3;
	mul.wide.u32 	%rd29, %r33, 4;
	add.s64 	%rd30, %rd1, %rd29;
	ld.global.f32 	%f73, [%rd30];
	add.s32 	%r34, %r41, %r4;
	mul.wide.s32 	%rd31, %r34, 4;
	add.s64 	%rd32, %rd1, %rd31;
	ld.global.f32 	%f74, [%rd32];
	sub.f32 	%f75, %f73, %f74;
	fma.rn.f32 	%f98, %f75, %f75, %f98;
$L__BB3_13:
	neg.f32 	%f76, %f98;
	div.rn.f32 	%f77, %f76, %f13;
	div.rn.f32 	%f78, %f77, %f13;
	fma.rn.f32 	%f79, %f78, 0f3BBB989D, 0f3F000000;
	cvt.sat.f32.f32 	%f80, %f79;
	mov.f32 	%f81, 0f4B400001;
	mov.f32 	%f82, 0f437C0000;
	fma.rm.f32 	%f83, %f80, %f82, %f81;
	add.f32 	%f84, %f83, 0fCB40007F;
	neg.f32 	%f85, %f84;
	fma.rn.f32 	%f86, %f78, 0f3FB8AA3B, %f85;
	fma.rn.f32 	%f87, %f78, 0f32A57060, %f86;
	mov.b32 	%r35, %f83;
	shl.b32 	%r36, %r35, 23;
	mov.b32 	%f88, %r36;
	ex2.approx.ftz.f32 	%f89, %f87;
	mul.f32 	%f90, %f89, %f88;
	mad.lo.s32 	%r37, %r18, %r1, %r2;
	cvta.to.global.u64 	%rd33, %rd6;
	mul.wide.s32 	%rd34, %r37, 4;
	add.s64 	%rd35, %rd33, %rd34;
	st.global.f32 	[%rd35], %f90;
$L__BB3_14:
	ret;

}


// ===== COMPILED SASS (sm_100) =====

	.target	sm_100

	.elftype	@"ET_EXEC"


//--------------------- .note.nv.tkinfo           --------------------------
	.section	.note.nv.tkinfo,"",@"SHT_NOTE"
	.sectionflags	@"SHF_NOTE_NV_TKINFO"
	.tkinfo
        /*0018*/ 	.word	0x00000002
        /*0030*/ 	.string	""
        /*0030*/ 	.string	"ptxas"
        /*0030*/ 	.string	"Cuda compilation tools, release 13.0, V13.0.88"
        /*0030*/ 	.string	"Build cuda_13.0.r13.0/compiler.36424714_0"
        /*0030*/ 	.string	"-arch sm_100 -m 64 "



//--------------------- .note.nv.cuinfo           --------------------------
	.section	.note.nv.cuinfo,"",@"SHT_NOTE"
	.sectionflags	@"SHF_NOTE_NV_CUINFO"
        /*0018*/ 	.short	0x0002
        /*001a*/ 	.short	0x0064
        /*001c*/ 	.short	0x0082
	.zero		2


//--------------------- .nv.info                  --------------------------
	.section	.nv.info,"",@"SHT_CUDA_INFO"
	.align	4


	//----- nvinfo : EIATTR_REGCOUNT
	.align		4
        /*0000*/ 	.byte	0x04, 0x2f
        /*0002*/ 	.short	(.L_1 - .L_0)
	.align		4
.L_0:
        /*0004*/ 	.word	index@(_Z16generate_3D_cubePfS_iiii)
        /*0008*/ 	.word	0x0000000e


	//----- nvinfo : EIATTR_FRAME_SIZE
	.align		4
.L_1:
        /*000c*/ 	.byte	0x04, 0x11
        /*000e*/ 	.short	(.L_3 - .L_2)
	.align		4
.L_2:
        /*0010*/ 	.word	index@(_Z16generate_3D_cubePfS_iiii)
        /*0014*/ 	.word	0x00000000


	//----- nvinfo : EIATTR_REGCOUNT
	.align		4
.L_3:
        /*0018*/ 	.byte	0x04, 0x2f
        /*001a*/ 	.short	(.L_5 - .L_4)
	.align		4
.L_4:
        /*001c*/ 	.word	index@(_Z21apply_gaussian_filterPfiiff)
        /*0020*/ 	.word	0x00000013


	//----- nvinfo : EIATTR_FRAME_SIZE
	.align		4
.L_5:
        /*0024*/ 	.byte	0x04, 0x11
        /*0026*/ 	.short	(.L_7 - .L_6)
	.align		4
.L_6:
        /*0028*/ 	.word	index@($__internal_2_$__cuda_sm3x_div_rn_noftz_f32_slowpath)
        /*002c*/ 	.word	0x00000000


	//----- nvinfo : EIATTR_FRAME_SIZE
	.align		4
.L_7:
        /*0030*/ 	.byte	0x04, 0x11
        /*0032*/ 	.short	(.L_9 - .L_8)
	.align		4
.L_8:
        /*0034*/ 	.word	index@(_Z21apply_gaussian_filterPfiiff)
        /*0038*/ 	.word	0x00000000


	//----- nvinfo : EIATTR_REGCOUNT
	.align		4
.L_9:
        /*003c*/ 	.byte	0x04, 0x2f
        /*003e*/ 	.short	(.L_11 - .L_10)
	.align		4
.L_10:
        /*0040*/ 	.word	index@(_Z23calc_dist_matrix_SHAREDPfS_f)
        /*0044*/ 	.word	0x0000001d


	//----- nvinfo : EIATTR_FRAME_SIZE
	.align		4
.L_11:
        /*0048*/ 	.byte	0x04, 0x11
        /*004a*/ 	.short	(.L_13 - .L_12)
	.align		4
.L_12:
        /*004c*/ 	.word	index@($__internal_1_$__cuda_sm3x_div_rn_noftz_f32_slowpath)
        /*0050*/ 	.word	0x00000000


	//----- nvinfo : EIATTR_FRAME_SIZE
	.align		4
.L_13:
        /*0054*/ 	.byte	0x04, 0x11
        /*0056*/ 	.short	(.L_15 - .L_14)
	.align		4
.L_14:
        /*0058*/ 	.word	index@(_Z23calc_dist_matrix_SHAREDPfS_f)
        /*005c*/ 	.word	0x00000000


	//----- nvinfo : EIATTR_REGCOUNT
	.align		4
.L_15:
        /*0060*/ 	.byte	0x04, 0x2f
        /*0062*/ 	.short	(.L_17 - .L_16)
	.align		4
.L_16:
        /*0064*/ 	.word	index@(_Z16calc_dist_matrixPfS_iif)
        /*0068*/ 	.word	0x0000001f


	//----- nvinfo : EIATTR_FRAME_SIZE
	.align		4
.L_17:
        /*006c*/ 	.byte	0x04, 0x11
        /*006e*/ 	.short	(.L_19 - .L_18)
	.align		4
.L_18:
        /*0070*/ 	.word	index@($__internal_0_$__cuda_sm3x_div_rn_noftz_f32_slowpath)
        /*0074*/ 	.word	0x00000000


	//----- nvinfo : EIATTR_FRAME_SIZE
	.align		4
.L_19:
        /*0078*/ 	.byte	0x04, 0x11
        /*007a*/ 	.short	(.L_21 - .L_20)
	.align		4
.L_20:
        /*007c*/ 	.word	index@(_Z16calc_dist_matrixPfS_iif)
        /*0080*/ 	.word	0x00000000


	//----- nvinfo : EIATTR_MIN_STACK_SIZE
	.align		4
.L_21:
        /*0084*/ 	.byte	0x04, 0x12
        /*0086*/ 	.short	(.L_23 - .L_22)
	.align		4
.L_22:
        /*0088*/ 	.word	index@(_Z16calc_dist_matrixPfS_iif)
        /*008c*/ 	.word	0x00000000


	//----- nvinfo : EIATTR_MIN_STACK_SIZE
	.align		4
.L_23:
        /*0090*/ 	.byte	0x04, 0x12
        /*0092*/ 	.short	(.L_25 - .L_24)
	.align		4
.L_24:
        /*0094*/ 	.word	index@(_Z23calc_dist_matrix_SHAREDPfS_f)
        /*0098*/ 	.word	0x00000000


	//----- nvinfo : EIATTR_MIN_STACK_SIZE
	.align		4
.L_25:
        /*009c*/ 	.byte	0x04, 0x12
        /*009e*/ 	.short	(.L_27 - .L_26)
	.align		4
.L_26:
        /*00a0*/ 	.word	index@(_Z21apply_gaussian_filterPfiiff)
        /*00a4*/ 	.word	0x00000000


	//----- nvinfo : EIATTR_MIN_STACK_SIZE
	.align		4
.L_27:
        /*00a8*/ 	.byte	0x04, 0x12
        /*00aa*/ 	.short	(.L_29 - .L_28)
	.align		4
.L_28:
        /*00ac*/ 	.word	index@(_Z16generate_3D_cubePfS_iiii)
        /*00b0*/ 	.word	0x00000000
.L_29:


//--------------------- .nv.compat                --------------------------
	.section	.nv.compat,"",@"SHT_CUDA_COMPAT_INFO"
	.align	4
        /*0000*/ 	.byte	0x02, 0x09, 0x00, 0x00, 0x02, 0x02, 0x01, 0x00, 0x02, 0x05, 0x05, 0x00, 0x03, 0x07, 0x01, 0x01
        /*0010*/ 	.byte	0x02, 0x03, 0x00, 0x00, 0x02, 0x06, 0x01, 0x00, 0x04, 0x0b, 0x08, 0x00, 0x01, 0x00, 0x00, 0x00
        /*0020*/ 	.byte	0x00, 0x00, 0x00, 0x00


//--------------------- .nv.info._Z16calc_dist_matrixPfS_iif --------------------------
	.section	.nv.info._Z16calc_dist_matrixPfS_iif,"",@"SHT_CUDA_INFO"
	.sectionflags	@""
	.align	4


	//----- nvinfo : EIATTR_CUDA_API_VERSION
	.align		4
        /*0000*/ 	.byte	0x04, 0x37
        /*0002*/ 	.short	(.L_31 - .L_30)
.L_30:
        /*0004*/ 	.word	0x00000082


	//----- nvinfo : EIATTR_KPARAM_INFO
	.align		4
.L_31:
        /*0008*/ 	.byte	0x04, 0x17
        /*000a*/ 	.short	(.L_33 - .L_32)
.L_32:
        /*000c*/ 	.word	0x00000000
        /*0010*/ 	.short	0x0004
        /*0012*/ 	.short	0x0018
        /*0014*/ 	.byte	0x00, 0xf0, 0x11, 0x00


	//----- nvinfo : EIATTR_KPARAM_INFO
	.align		4
.L_33:
        /*0018*/ 	.byte	0x04, 0x17
        /*001a*/ 	.short	(.L_35 - .L_34)
.L_34:
        /*001c*/ 	.word	0x00000000
        /*0020*/ 	.short	0x0003
        /*0022*/ 	.short	0x0014
        /*0024*/ 	.byte	0x00, 0xf0, 0x11, 0x00


	//----- nvinfo : EIATTR_KPARAM_INFO
	.align		4
.L_35:
        /*0028*/ 	.byte	0x04, 0x17
        /*002a*/ 	.short	(.L_37 - .L_36)
.L_36:
        /*002c*/ 	.word	0x00000000
        /*0030*/ 	.short	0x0002
        /*0032*/ 	.short	0x0010
        /*0034*/ 	.byte	0x00, 0xf0, 0x11, 0x00


	//----- nvinfo : EIATTR_KPARAM_INFO
	.align		4
.L_37:
        /*0038*/ 	.byte	0x04, 0x17
        /*003a*/ 	.short	(.L_39 - .L_38)
.L_38:
        /*003c*/ 	.word	0x00000000
        /*0040*/ 	.short	0x0001
        /*0042*/ 	.short	0x0008
        /*0044*/ 	.byte	0x00, 0xf5, 0x21, 0x00


	//----- nvinfo : EIATTR_KPARAM_INFO
	.align		4
.L_39:
        /*0048*/ 	.byte	0x04, 0x17
        /*004a*/ 	.short	(.L_41 - .L_40)
.L_40:
        /*004c*/ 	.word	0x00000000
        /*0050*/ 	.short	0x0000
        /*0052*/ 	.short	0x0000
        /*0054*/ 	.byte	0x00, 0xf5, 0x21, 0x00


	//----- nvinfo : EIATTR_SPARSE_MMA_MASK
	.align		4
.L_41:
        /*0058*/ 	.byte	0x03, 0x50
        /*005a*/ 	.short	0x0000


	//----- nvinfo : EIATTR_MAXREG_COUNT
	.align		4
        /*005c*/ 	.byte	0x03, 0x1b
        /*005e*/ 	.short	0x00ff


	//----- nvinfo : EIATTR_MERCURY_ISA_VERSION
	.align		4
        /*0060*/ 	.byte	0x03, 0x5f
        /*0062*/ 	.short	0x0101


	//----- nvinfo : EIATTR_VRC_CTA_INIT_COUNT
	.align		4
        /*0064*/ 	.byte	0x02, 0x4a
	.zero		1
	.zero		1


	//----- nvinfo : EIATTR_EXIT_INSTR_OFFSETS
	.align		4
        /*0068*/ 	.byte	0x04, 0x1c
        /*006a*/ 	.short	(.L_43 - .L_42)


	//   ....[0]....
.L_42:
        /*006c*/ 	.word	0x000000c0


	//   ....[1]....
        /*0070*/ 	.word	0x00000b90


	//----- nvinfo : EIATTR_CRS_STACK_SIZE
	.align		4
.L_43:
        /*0074*/ 	.byte	0x04, 0x1e
        /*0076*/ 	.short	(.L_45 - .L_44)
.L_44:
        /*0078*/ 	.word	0x00000000


	//----- nvinfo : EIATTR_CBANK_PARAM_SIZE
	.align		4
.L_45:
        /*007c*/ 	.byte	0x03, 0x19
        /*007e*/ 	.short	0x001c


	//----- nvinfo : EIATTR_PARAM_CBANK
	.align		4
        /*0080*/ 	.byte	0x04, 0x0a
        /*0082*/ 	.short	(.L_47 - .L_46)
	.align		4
.L_46:
        /*0084*/ 	.word	index@(.nv.constant0._Z16calc_dist_matrixPfS_iif)
        /*0088*/ 	.short	0x0380
        /*008a*/ 	.short	0x001c


	//----- nvinfo : EIATTR_SW_WAR
	.align		4
.L_47:
        /*008c*/ 	.byte	0x04, 0x36
        /*008e*/ 	.short	(.L_49 - .L_48)
.L_48:
        /*0090*/ 	.word	0x00000008
.L_49:


//--------------------- .nv.info._Z23calc_dist_matrix_SHAREDPfS_f --------------------------
	.section	.nv.info._Z23calc_dist_matrix_SHAREDPfS_f,"",@"SHT_CUDA_INFO"
	.sectionflags	@""
	.align	4


	//----- nvinfo : EIATTR_CUDA_API_VERSION
	.align		4
        /*0000*/ 	.byte	0x04, 0x37
        /*0002*/ 	.short	(.L_51 - .L_50)
.L_50:
        /*0004*/ 	.word	0x00000082


	//----- nvinfo : EIATTR_KPARAM_INFO
	.align		4
.L_51:
        /*0008*/ 	.byte	0x04, 0x17
        /*000a*/ 	.short	(.L_53 - .L_52)
.L_52:
        /*000c*/ 	.word	0x00000000
        /*0010*/ 	.short	0x0002
        /*0012*/ 	.short	0x0010
        /*0014*/ 	.byte	0x00, 0xf0, 0x11, 0x00


	//----- nvinfo : EIATTR_KPARAM_INFO
	.align		4
.L_53:
        /*0018*/ 	.byte	0x04, 0x17
        /*001a*/ 	.short	(.L_55 - .L_54)
.L_54:
        /*001c*/ 	.word	0x00000000
        /*0020*/ 	.short	0x0001
        /*0022*/ 	.short	0x0008
        /*0024*/ 	.byte	0x00, 0xf5, 0x21, 0x00


	//----- nvinfo : EIATTR_KPARAM_INFO
	.align		4
.L_55:
        /*0028*/ 	.byte	0x04, 0x17
        /*002a*/ 	.short	(.L_57 - .L_56)
.L_56:
        /*002c*/ 	.word	0x00000000
        /*0030*/ 	.short	0x0000
        /*0032*/ 	.short	0x0000
        /*0034*/ 	.byte	0x00, 0xf5, 0x21, 0x00


	//----- nvinfo : EIATTR_SPARSE_MMA_MASK
	.align		4
.L_57:
        /*0038*/ 	.byte	0x03, 0x50
        /*003a*/ 	.short	0x0000


	//----- nvinfo : EIATTR_MAXREG_COUNT
	.align		4
        /*003c*/ 	.byte	0x03, 0x1b
        /*003e*/ 	.short	0x00ff


	//----- nvinfo : EIATTR_NUM_BARRIERS
	.align		4
        /*0040*/ 	.byte	0x02, 0x4c
        /*0042*/ 	.byte	0x01
	.zero		1


	//----- nvinfo : EIATTR_MERCURY_ISA_VERSION
	.align		4
        /*0044*/ 	.byte	0x03, 0x5f
        /*0046*/ 	.short	0x0101


	//----- nvinfo : EIATTR_VRC_CTA_INIT_COUNT
	.align		4
        /*0048*/ 	.byte	0x02, 0x4a
	.zero		1
	.zero		1


	//----- nvinfo : EIATTR_EXIT_INSTR_OFFSETS
	.align		4
        /*004c*/ 	.byte	0x04, 0x1c
        /*004e*/ 	.short	(.L_59 - .L_58)


	//   ....[0]....
.L_58:
        /*0050*/ 	.word	0x00000160


	//   ....[1]....
        /*0054*/ 	.word	0x00000980


	//----- nvinfo : EIATTR_CRS_STACK_SIZE
	.align		4
.L_59:
        /*0058*/ 	.byte	0x04, 0x1e
        /*005a*/ 	.short	(.L_61 - .L_60)
.L_60:
        /*005c*/ 	.word	0x00000000


	//----- nvinfo : EIATTR_CBANK_PARAM_SIZE
	.align		4
.L_61:
        /*0060*/ 	.byte	0x03, 0x19
        /*0062*/ 	.short	0x0014


	//----- nvinfo : EIATTR_PARAM_CBANK
	.align		4
        /*0064*/ 	.byte	0x04, 0x0a
        /*0066*/ 	.short	(.L_63 - .L_62)
	.align		4
.L_62:
        /*0068*/ 	.word	index@(.nv.constant0._Z23calc_dist_matrix_SHAREDPfS_f)
        /*006c*/ 	.short	0x0380
        /*006e*/ 	.short	0x0014


	//----- nvinfo : EIATTR_SW_WAR
	.align		4
.L_63:
        /*0070*/ 	.byte	0x04, 0x36
        /*0072*/ 	.short	(.L_65 - .L_64)
.L_64:
        /*0074*/ 	.word	0x00000008
.L_65:


//--------------------- .nv.info._Z21apply_gaussian_filterPfiiff --------------------------
	.section	.nv.info._Z21apply_gaussian_filterPfiiff,"",@"SHT_CUDA_INFO"
	.sectionflags	@""
	.align	4


	//----- nvinfo : EIATTR_CUDA_API_VERSION
	.align		4
        /*0000*/ 	.byte	0x04, 0x37
        /*0002*/ 	.short	(.L_67 - .L_66)
.L_66:
        /*0004*/ 	.word	0x00000082


	//----- nvinfo : EIATTR_KPARAM_INFO
	.align		4
.L_67:
        /*0008*/ 	.byte	0x04, 0x17
        /*000a*/ 	.short	(.L_69 - .L_68)
.L_68:
        /*000c*/ 	.word	0x00000000
        /*0010*/ 	.short	0x0004
        /*0012*/ 	.short	0x0014
        /*0014*/ 	.byte	0x00, 0xf0, 0x11, 0x00


	//----- nvinfo : EIATTR_KPARAM_INFO
	.align		4
.L_69:
        /*0018*/ 	.byte	0x04, 0x17
        /*001a*/ 	.short	(.L_71 - .L_70)
.L_70:
        /*001c*/ 	.word	0x00000000
        /*0020*/ 	.short	0x0003
        /*0022*/ 	.short	0x0010
        /*0024*/ 	.byte	0x00, 0xf0, 0x11, 0x00


	//----- nvinfo : EIATTR_KPARAM_INFO
	.align		4
.L_71:
        /*0028*/ 	.byte	0x04, 0x17
        /*002a*/ 	.short	(.L_73 - .L_72)
.L_72:
        /*002c*/ 	.word	0x00000000
        /*0030*/ 	.short	0x0002
        /*0032*/ 	.short	0x000c
        /*0034*/ 	.byte	0x00, 0xf0, 0x11, 0x00


	//----- nvinfo : EIATTR_KPARAM_INFO
	.align		4
.L_73:
        /*0038*/ 	.byte	0x04, 0x17
        /*003a*/ 	.short	(.L_75 - .L_74)
.L_74:
        /*003c*/ 	.word	0x00000000
        /*0040*/ 	.short	0x0001
        /*0042*/ 	.short	0x0008
        /*0044*/ 	.byte	0x00, 0xf0, 0x11, 0x00


	//----- nvinfo : EIATTR_KPARAM_INFO
	.align		4
.L_75:
        /*0048*/ 	.byte	0x04, 0x17
        /*004a*/ 	.short	(.L_77 - .L_76)
.L_76:
        /*004c*/ 	.word	0x00000000
        /*0050*/ 	.short	0x0000
        /*0052*/ 	.short	0x0000
        /*0054*/ 	.byte	0x00, 0xf5, 0x21, 0x00


	//----- nvinfo : EIATTR_SPARSE_MMA_MASK
	.align		4
.L_77:
        /*0058*/ 	.byte	0x03, 0x50
        /*005a*/ 	.short	0x0000


	//----- nvinfo : EIATTR_MAXREG_COUNT
	.align		4
        /*005c*/ 	.byte	0x03, 0x1b
        /*005e*/ 	.short	0x00ff


	//----- nvinfo : EIATTR_MERCURY_ISA_VERSION
	.align		4
        /*0060*/ 	.byte	0x03, 0x5f
        /*0062*/ 	.short	0x0101


	//----- nvinfo : EIATTR_VRC_CTA_INIT_COUNT
	.align		4
        /*0064*/ 	.byte	0x02, 0x4a
	.zero		1
	.zero		1


	//----- nvinfo : EIATTR_EXIT_INSTR_OFFSETS
	.align		4
        /*0068*/ 	.byte	0x04, 0x1c
        /*006a*/ 	.short	(.L_79 - .L_78)


	//   ....[0]....
.L_78:
        /*006c*/ 	.word	0x00000480


	//----- nvinfo : EIATTR_CRS_STACK_SIZE
	.align		4
.L_79:
        /*0070*/ 	.byte	0x04, 0x1e
        /*0072*/ 	.short	(.L_81 - .L_80)
.L_80:
        /*0074*/ 	.word	0x00000000


	//----- nvinfo : EIATTR_CBANK_PARAM_SIZE
	.align		4
.L_81:
        /*0078*/ 	.byte	0x03, 0x19
        /*007a*/ 	.short	0x0018


	//----- nvinfo : EIATTR_PARAM_CBANK
	.align		4
        /*007c*/ 	.byte	0x04, 0x0a
        /*007e*/ 	.short	(.L_83 - .L_82)
	.align		4
.L_82:
        /*0080*/ 	.word	index@(.nv.constant0._Z21apply_gaussian_filterPfiiff)
        /*0084*/ 	.short	0x0380
        /*0086*/ 	.short	0x0018


	//----- nvinfo : EIATTR_SW_WAR
	.align		4
.L_83:
        /*0088*/ 	.byte	0x04, 0x36
        /*008a*/ 	.short	(.L_85 - .L_84)
.L_84:
        /*008c*/ 	.word	0x00000008
.L_85:


//--------------------- .nv.info._Z16generate_3D_cubePfS_iiii --------------------------
	.section	.nv.info._Z16generate_3D_cubePfS_iiii,"",@"SHT_CUDA_INFO"
	.sectionflags	@""
	.align	4


	//----- nvinfo : EIATTR_CUDA_API_VERSION
	.align		4
        /*0000*/ 	.byte	0x04, 0x37
        /*0002*/ 	.short	(.L_87 - .L_86)
.L_86:
        /*0004*/ 	.word	0x00000082


	//----- nvinfo : EIATTR_KPARAM_INFO
	.align		4
.L_87:
        /*0008*/ 	.byte	0x04, 0x17
        /*000a*/ 	.short	(.L_89 - .L_88)
.L_88:
        /*000c*/ 	.word	0x00000000
        /*0010*/ 	.short	0x0005
        /*0012*/ 	.short	0x001c
        /*0014*/ 	.byte	0x00, 0xf0, 0x11, 0x00


	//----- nvinfo : EIATTR_KPARAM_INFO
	.align		4
.L_89:
        /*0018*/ 	.byte	0x04, 0x17
        /*001a*/ 	.short	(.L_91 - .L_90)
.L_90:
        /*001c*/ 	.word	0x00000000
        /*0020*/ 	.short	0x0004
        /*0022*/ 	.short	0x0018
        /*0024*/ 	.byte	0x00, 0xf0, 0x11, 0x00


	//----- nvinfo : EIATTR_KPARAM_INFO
	.align		4
.L_91:
        /*0028*/ 	.byte	0x04, 0x17
        /*002a*/ 	.short	(.L_93 - .L_92)
.L_92:
        /*002c*/ 	.word	0x00000000
        /*0030*/ 	.short	0x0003
        /*0032*/ 	.short	0x0014
        /*0034*/ 	.byte	0x00, 0xf0, 0x11, 0x00


	//----- nvinfo : EIATTR_KPARAM_INFO
	.align		4
.L_93:
        /*0038*/ 	.byte	0x04, 0x17
        /*003a*/ 	.short	(.L_95 - .L_94)
.L_94:
        /*003c*/ 	.word	0x00000000
        /*0040*/ 	.short	0x0002
        /*0042*/ 	.short	0x0010
        /*0044*/ 	.byte	0x00, 0xf0, 0x11, 0x00


	//----- nvinfo : EIATTR_KPARAM_INFO
	.align		4
.L_95:
        /*0048*/ 	.byte	0x04, 0x17
        /*004a*/ 	.short	(.L_97 - .L_96)
.L_96:
        /*004c*/ 	.word	0x00000000
        /*0050*/ 	.short	0x0001
        /*0052*/ 	.short	0x0008
        /*0054*/ 	.byte	0x00, 0xf5, 0x21, 0x00


	//----- nvinfo : EIATTR_KPARAM_INFO
	.align		4
.L_97:
        /*0058*/ 	.byte	0x04, 0x17
        /*005a*/ 	.short	(.L_99 - .L_98)
.L_98:
        /*005c*/ 	.word	0x00000000
        /*0060*/ 	.short	0x0000
        /*0062*/ 	.short	0x0000
        /*0064*/ 	.byte	0x00, 0xf5, 0x21, 0x00


	//----- nvinfo : EIATTR_SPARSE_MMA_MASK
	.align		4
.L_99:
        /*0068*/ 	.byte	0x03, 0x50
        /*006a*/ 	.short	0x0000


	//----- nvinfo : EIATTR_MAXREG_COUNT
	.align		4
        /*006c*/ 	.byte	0x03, 0x1b
        /*006e*/ 	.short	0x00ff


	//----- nvinfo : EIATTR_MERCURY_ISA_VERSION
	.align		4
        /*0070*/ 	.byte	0x03, 0x5f
        /*0072*/ 	.short	0x0101


	//----- nvinfo : EIATTR_VRC_CTA_INIT_COUNT
	.align		4
        /*0074*/ 	.byte	0x02, 0x4a
	.zero		1
	.zero		1


	//----- nvinfo : EIATTR_EXIT_INSTR_OFFSETS
	.align		4
        /*0078*/ 	.byte	0x04, 0x1c
        /*007a*/ 	.short	(.L_101 - .L_100)


	//   ....[0]....
.L_100:
        /*007c*/ 	.word	0x00000210


	//   ....[1]....
        /*0080*/ 	.word	0x00000250


	//----- nvinfo : EIATTR_CBANK_PARAM_SIZE
	.align		4
.L_101:
        /*0084*/ 	.byte	0x03, 0x19
        /*0086*/ 	.short	0x0020


	//----- nvinfo : EIATTR_PARAM_CBANK
	.align		4
        /*0088*/ 	.byte	0x04, 0x0a
        /*008a*/ 	.short	(.L_103 - .L_102)
	.align		4
.L_102:
        /*008c*/ 	.word	index@(.nv.constant0._Z16generate_3D_cubePfS_iiii)
        /*0090*/ 	.short	0x0380
        /*0092*/ 	.short	0x0020


	//----- nvinfo : EIATTR_SW_WAR
	.align		4
.L_103:
        /*0094*/ 	.byte	0x04, 0x36
        /*0096*/ 	.short	(.L_105 - .L_104)
.L_104:
        /*0098*/ 	.word	0x00000008
.L_105:


//--------------------- .nv.callgraph             --------------------------
	.section	.nv.callgraph,"",@"SHT_CUDA_CALLGRAPH"
	.align	4
	.sectionentsize	8
	.align		4
        /*0000*/ 	.word	0x00000000
	.align		4
        /*0004*/ 	.word	0xffffffff
	.align		4
        /*0008*/ 	.word	0x00000000
	.align		4
        /*000c*/ 	.word	0xfffffffe
	.align		4
        /*0010*/ 	.word	0x00000000
	.align		4
        /*0014*/ 	.word	0xfffffffd
	.align		4
        /*0018*/ 	.word	0x00000000
	.align		4
        /*001c*/ 	.word	0xfffffffc


//--------------------- .text._Z16calc_dist_matrixPfS_iif --------------------------
	.section	.text._Z16calc_dist_matrixPfS_iif,"ax",@progbits
	.align	128
        .global         _Z16calc_dist_matrixPfS_iif
        .type           _Z16calc_dist_matrixPfS_iif,@function
        .size           _Z16calc_dist_matrixPfS_iif,(.L_x_53 - _Z16calc_dist_matrixPfS_iif)
        .other          _Z16calc_dist_matrixPfS_iif,@"STO_CUDA_ENTRY STV_DEFAULT"
_Z16calc_dist_matrixPfS_iif:
.text._Z16calc_dist_matrixPfS_iif:
[----:B------:R-:W-:Y:S01]  /*0000*/  LDC R1, c[0x0][0x37c] ;  /* 0x0000df00ff017b82 */ /* 0x000fe20000000800 */
[----:B------:R-:W0:Y:S07]  /*0010*/  S2R R3, SR_TID.Y ;  /* 0x0000000000037919 */ /* 0x000e2e0000002200 */
[----:B------:R-:W0:Y:S01]  /*0020*/  LDC R8, c[0x0][0x364] ;  /* 0x0000d900ff087b82 */ /* 0x000e220000000800 */
[----:B------:R-:W1:Y:S01]  /*0030*/  LDCU UR6, c[0x0][0x390] ;  /* 0x00007200ff0677ac */ /* 0x000e620008000800 */
[----:B------:R-:W2:Y:S06]  /*0040*/  S2R R0, SR_TID.X ;  /* 0x0000000000007919 */ /* 0x000eac0000002100 */
[----:B------:R-:W0:Y:S08]  /*0050*/  S2UR UR4, SR_CTAID.Y ;  /* 0x00000000000479c3 */ /* 0x000e300000002600 */
[----:B------:R-:W2:Y:S08]  /*0060*/  S2UR UR5, SR_CTAID.X ;  /* 0x00000000000579c3 */ /* 0x000eb00000002500 */
[----:B------:R-:W2:Y:S01]  /*0070*/  LDC R9, c[0x0][0x360] ;  /* 0x0000d800ff097b82 */ /* 0x000ea20000000800 */
[----:B0-----:R-:W-:-:S02]  /*0080*/  IMAD R8, R8, UR4, R3 ;  /* 0x0000000408087c24 */ /* 0x001fc4000f8e0203 */
[----:B--2---:R-:W-:-:S05]  /*0090*/  IMAD R9, R9, UR5, R0 ;  /* 0x0000000509097c24 */ /* 0x004fca000f8e0200 */
[----:B------:R-:W-:-:S04]  /*00a0*/  VIMNMX R0, PT, PT, R8, R9, !PT ;  /* 0x0000000908007248 */ /* 0x000fc80007fe0100 */
[----:B-1----:R-:W-:-:S13]  /*00b0*/  ISETP.GE.AND P0, PT, R0, UR6, PT ;  /* 0x0000000600007c0c */ /* 0x002fda000bf06270 */
[----:B------:R-:W-:Y:S05]  /*00c0*/  @P0 EXIT ;  /* 0x000000000000094d */ /* 0x000fea0003800000 */
[----:B------:R-:W0:Y:S01]  /*00d0*/  LDC R0, c[0x0][0x394] ;  /* 0x0000e500ff007b82 */ /* 0x000e220000000800 */
[----:B------:R-:W1:Y:S01]  /*00e0*/  LDCU.64 UR6, c[0x0][0x358] ;  /* 0x00006b00ff0677ac */ /* 0x000e620008000a00 */
[----:B------:R-:W-:Y:S01]  /*00f0*/  HFMA2 R13, -RZ, RZ, 0, 0 ;  /* 0x00000000ff0d7431 */ /* 0x000fe200000001ff */
[----:B0-----:R-:W-:-:S13]  /*0100*/  ISETP.GE.AND P0, PT, R0, 0x1, PT ;  /* 0x000000010000780c */ /* 0x001fda0003f06270 */
[----:B-1----:R-:W-:Y:S05]  /*0110*/  @!P0 BRA `(.L_x_0) ;  /* 0x0000000400e88947 */ /* 0x002fea0003800000 */
[----:B------:R-:W-:Y:S01]  /*0120*/  ISETP.GE.U32.AND P1, PT, R0, 0x8, PT ;  /* 0x000000080000780c */ /* 0x000fe20003f26070 */
[-C--:B------:R-:W-:Y:S01]  /*0130*/  IMAD R11, R8, R0.reuse, RZ ;  /* 0x00000000080b7224 */ /* 0x080fe200078e02ff */
[----:B------:R-:W-:Y:S01]  /*0140*/  LOP3.LUT R27, R0, 0x7, RZ, 0xc0, !PT ;  /* 0x00000007001b7812 */ /* 0x000fe200078ec0ff */
[----:B------:R-:W-:Y:S01]  /*0150*/  IMAD R10, R9, R0, RZ ;  /* 0x00000000090a7224 */ /* 0x000fe200078e02ff */
[----:B------:R-:W-:Y:S02]  /*0160*/  CS2R R12, SRZ ;  /* 0x00000000000c7805 */ /* 0x000fe4000001ff00 */
[----:B------:R-:W-:-:S07]  /*0170*/  ISETP.NE.AND P0, PT, R27, RZ, PT ;  /* 0x000000ff1b00720c */ /* 0x000fce0003f05270 */
[----:B------:R-:W-:Y:S06]  /*0180*/  @!P1 BRA `(.L_x_1) ;  /* 0x0000000000cc9947 */ /* 0x000fec0003800000 */
[----:B------:R-:W0:Y:S01]  /*0190*/  LDCU.64 UR4, c[0x0][0x388] ;  /* 0x00007100ff0477ac */ /* 0x000e220008000a00 */
[----:B------:R-:W-:Y:S01]  /*01a0*/  LOP3.LUT R12, R0, 0x7ffffff8, RZ, 0xc0, !PT ;  /* 0x7ffffff8000c7812 */ /* 0x000fe200078ec0ff */
[----:B------:R-:W-:Y:S01]  /*01b0*/  IMAD.MOV.U32 R13, RZ, RZ, RZ ;  /* 0x000000ffff0d7224 */ /* 0x000fe200078e00ff */
[----:B------:R-:W-:-:S03]  /*01c0*/  MOV R15, R10 ;  /* 0x0000000a000f7202 */ /* 0x000fc60000000f00 */
[----:B------:R-:W-:Y:S01]  /*01d0*/  IMAD.MOV R14, RZ, RZ, -R12 ;  /* 0x000000ffff0e7224 */ /* 0x000fe200078e0a0c */
[----:B0-----:R-:W-:-:S04]  /*01e0*/  UIADD3 UR4, UP0, UPT, UR4, 0x10, URZ ;  /* 0x0000001004047890 */ /* 0x001fc8000ff1e0ff */
[----:B------:R-:W-:Y:S02]  /*01f0*/  UIADD3.X UR5, UPT, UPT, URZ, UR5, URZ, UP0, !UPT ;  /* 0x00000005ff057290 */ /* 0x000fe400087fe4ff */
[----:B------:R-:W-:-:S04]  /*0200*/  IMAD.U32 R2, RZ, RZ, UR4 ;  /* 0x00000004ff027e24 */ /* 0x000fc8000f8e00ff */
[----:B------:R-:W-:-:S03]  /*0210*/  MOV R3, UR5 ;  /* 0x0000000500037c02 */ /* 0x000fc60008000f00 */
[----:B------:R-:W-:-:S04]  /*0220*/  IMAD.WIDE.U32 R4, R11, 0x4, R2 ;  /* 0x000000040b047825 */ /* 0x000fc800078e0002 */
[----:B------:R-:W-:Y:S01]  /*0230*/  IMAD.MOV.U32 R6, RZ, RZ, R4 ;  /* 0x000000ffff067224 */ /* 0x000fe200078e0004 */
[----:B------:R-:W-:-:S07]  /*0240*/  MOV R7, R5 ;  /* 0x0000000500077202 */ /* 0x000fce0000000f00 */
.L_x_2:
[----:B------:R-:W-:Y:S01]  /*0250*/  IMAD.WIDE R4, R15, 0x4, R2 ;  /* 0x000000040f047825 */ /* 0x000fe200078e0202 */
[----:B------:R-:W2:Y:S04]  /*0260*/  LDG.E R20, desc[UR6][R6.64+-0x10] ;  /* 0xfffff00606147981 */ /* 0x000ea8000c1e1900 */
[----:B------:R-:W2:Y:S04]  /*0270*/  LDG.E R21, desc[UR6][R4.64+-0x10] ;  /* 0xfffff00604157981 */ /* 0x000ea8000c1e1900 */
[----:B------:R-:W3:Y:S04]  /*0280*/  LDG.E R24, desc[UR6][R6.64+-0xc] ;  /* 0xfffff40606187981 */ /* 0x000ee8000c1e1900 */
[----:B------:R-:W3:Y:S04]  /*0290*/  LDG.E R25, desc[UR6][R4.64+-0xc] ;  /* 0xfffff40604197981 */ /* 0x000ee8000c1e1900 */
[----:B------:R-:W4:Y:S04]  /*02a0*/  LDG.E R16, desc[UR6][R6.64+-0x8] ;  /* 0xfffff80606107981 */ /* 0x000f28000c1e1900 */
[----:B------:R-:W4:Y:S04]  /*02b0*/  LDG.E R17, desc[UR6][R4.64+-0x8] ;  /* 0xfffff80604117981 */ /* 0x000f28000c1e1900 */
[----:B------:R-:W5:Y:S04]  /*02c0*/  LDG.E R18, desc[UR6][R6.64+-0x4] ;  /* 0xfffffc0606127981 */ /* 0x000f68000c1e1900 */
[----:B------:R-:W5:Y:S04]  /*02d0*/  LDG.E R19, desc[UR6][R4.64+-0x4] ;  /* 0xfffffc0604137981 */ /* 0x000f68000c1e1900 */
[----:B------:R-:W5:Y:S01]  /*02e0*/  LDG.E R26, desc[UR6][R6.64+0xc] ;  /* 0x00000c06061a7981 */ /* 0x000f62000c1e1900 */
[----:B--2---:R-:W-:-:S03]  /*02f0*/  FADD R22, R20, -R21 ;  /* 0x8000001514167221 */ /* 0x004fc60000000000 */
[----:B------:R-:W2:Y:S01]  /*0300*/  LDG.E R21, desc[UR6][R6.64] ;  /* 0x0000000606157981 */ /* 0x000ea2000c1e1900 */
[----:B------:R-:W-:-:S03]  /*0310*/  FFMA R23, R22, R22, R13 ;  /* 0x0000001616177223 */ /* 0x000fc6000000000d */
[----:B------:R-:W2:Y:S01]  /*0320*/  LDG.E R20, desc[UR6][R4.64] ;  /* 0x0000000604147981 */ /* 0x000ea2000c1e1900 */
[----:B---3--:R-:W-:-:S03]  /*0330*/  FADD R24, R24, -R25 ;  /* 0x8000001918187221 */ /* 0x008fc60000000000 */
[----:B------:R-:W3:Y:S04]  /*0340*/  LDG.E R22, desc[UR6][R6.64+0x4] ;  /* 0x0000040606167981 */ /* 0x000ee8000c1e1900 */
[----:B------:R-:W3:Y:S01]  /*0350*/  LDG.E R13, desc[UR6][R4.64+0x4] ;  /* 0x00000406040d7981 */ /* 0x000ee2000c1e1900 */
[----:B------:R-:W-:-:S03]  /*0360*/  FFMA R28, R24, R24, R23 ;  /* 0x00000018181c7223 */ /* 0x000fc60000000017 */
[----:B------:R0:W3:Y:S04]  /*0370*/  LDG.E R24, desc[UR6][R6.64+0x8] ;  /* 0x0000080606187981 */ /* 0x0000e8000c1e1900 */
[----:B------:R-:W3:Y:S04]  /*0380*/  LDG.E R23, desc[UR6][R4.64+0x8] ;  /* 0x0000080604177981 */ /* 0x000ee8000c1e1900 */
[----:B------:R-:W3:Y:S01]  /*0390*/  LDG.E R25, desc[UR6][R4.64+0xc] ;  /* 0x00000c0604197981 */ /* 0x000ee2000c1e1900 */
[----:B----4-:R-:W-:Y:S01]  /*03a0*/  FADD R17, R16, -R17 ;  /* 0x8000001110117221 */ /* 0x010fe20000000000 */
[----:B-----5:R-:W-:Y:S01]  /*03b0*/  FADD R19, R18, -R19 ;  /* 0x8000001312137221 */ /* 0x020fe20000000000 */
[----:B------:R-:W-:-:S02]  /*03c0*/  IADD3 R14, PT, PT, R14, 0x8, RZ ;  /* 0x000000080e0e7810 */ /* 0x000fc40007ffe0ff */
[----:B------:R-:W-:Y:S02]  /*03d0*/  FFMA R28, R17, R17, R28 ;  /* 0x00000011111c7223 */ /* 0x000fe4000000001c */
[----:B------:R-:W-:Y:S02]  /*03e0*/  ISETP.NE.AND P1, PT, R14, RZ, PT ;  /* 0x000000ff0e00720c */ /* 0x000fe40003f25270 */
[----:B------:R-:W-:Y:S01]  /*03f0*/  FFMA R28, R19, R19, R28 ;  /* 0x00000013131c7223 */ /* 0x000fe2000000001c */
[----:B0-----:R-:W-:Y:S02]  /*0400*/  IADD3 R6, P2, PT, R6, 0x20, RZ ;  /* 0x0000002006067810 */ /* 0x001fe40007f5e0ff */
[----:B------:R-:W-:-:S03]  /*0410*/  IADD3 R15, PT, PT, R15, 0x8, RZ ;  /* 0x000000080f0f7810 */ /* 0x000fc60007ffe0ff */
[----:B------:R-:W-:Y:S02]  /*0420*/  IMAD.X R7, RZ, RZ, R7, P2 ;  /* 0x000000ffff077224 */ /* 0x000fe400010e0607 */
[----:B--2---:R-:W-:-:S04]  /*0430*/  FADD R21, R21, -R20 ;  /* 0x8000001415157221 */ /* 0x004fc80000000000 */
[----:B------:R-:W-:Y:S01]  /*0440*/  FFMA R28, R21, R21, R28 ;  /* 0x00000015151c7223 */ /* 0x000fe2000000001c */
[----:B---3--:R-:W-:-:S04]  /*0450*/  FADD R13, R22, -R13 ;  /* 0x8000000d160d7221 */ /* 0x008fc80000000000 */
[----:B------:R-:W-:Y:S01]  /*0460*/  FFMA R28, R13, R13, R28 ;  /* 0x0000000d0d1c7223 */ /* 0x000fe2000000001c */
[----:B------:R-:W-:-:S04]  /*0470*/  FADD R23, R24, -R23 ;  /* 0x8000001718177221 */ /* 0x000fc80000000000 */
[----:B------:R-:W-:Y:S01]  /*0480*/  FFMA R28, R23, R23, R28 ;  /* 0x00000017171c7223 */ /* 0x000fe2000000001c */
[----:B------:R-:W-:-:S04]  /*0490*/  FADD R25, R26, -R25 ;  /* 0x800000191a197221 */ /* 0x000fc80000000000 */
[----:B------:R-:W-:Y:S01]  /*04a0*/  FFMA R13, R25, R25, R28 ;  /* 0x00000019190d7223 */ /* 0x000fe2000000001c */
[----:B------:R-:W-:Y:S06]  /*04b0*/  @P1 BRA `(.L_x_2) ;  /* 0xfffffffc00641947 */ /* 0x000fec000383ffff */
.L_x_1:
[----:B------:R-:W-:Y:S05]  /*04c0*/  @!P0 BRA `(.L_x_0) ;  /* 0x0000000000fc8947 */ /* 0x000fea0003800000 */
[----:B------:R-:W-:Y:S02]  /*04d0*/  ISETP.GE.U32.AND P1, PT, R27, 0x4, PT ;  /* 0x000000041b00780c */ /* 0x000fe40003f26070 */
[----:B------:R-:W-:-:S04]  /*04e0*/  LOP3.LUT R20, R0, 0x3, RZ, 0xc0, !PT ;  /* 0x0000000300147812 */ /* 0x000fc800078ec0ff */
[----:B------:R-:W-:-:S07]  /*04f0*/  ISETP.NE.AND P0, PT, R20, RZ, PT ;  /* 0x000000ff1400720c */ /* 0x000fce0003f05270 */
[----:B------:R-:W-:Y:S06]  /*0500*/  @!P1 BRA `(.L_x_3) ;  /* 0x00000000006c9947 */ /* 0x000fec0003800000 */
[----:B------:R-:W0:Y:S01]  /*0510*/  LDC.64 R4, c[0x0][0x388] ;  /* 0x0000e200ff047b82 */ /* 0x000e220000000a00 */
[----:B------:R-:W1:Y:S01]  /*0520*/  LDCU.64 UR4, c[0x0][0x388] ;  /* 0x00007100ff0477ac */ /* 0x000e620008000a00 */
[CC--:B------:R-:W-:Y:S01]  /*0530*/  IADD3 R14, P1, PT, R11.reuse, R12.reuse, RZ ;  /* 0x0000000c0b0e7210 */ /* 0x0c0fe20007f3e0ff */
[----:B------:R-:W-:Y:S01]  /*0540*/  IMAD.IADD R7, R11, 0x1, R12 ;  /* 0x000000010b077824 */ /* 0x000fe200078e020c */
[----:B------:R-:W-:-:S03]  /*0550*/  IADD3 R3, PT, PT, R10, R12, RZ ;  /* 0x0000000c0a037210 */ /* 0x000fc60007ffe0ff */
[----:B------:R-:W-:Y:S01]  /*0560*/  IMAD.X R15, RZ, RZ, RZ, P1 ;  /* 0x000000ffff0f7224 */ /* 0x000fe200008e06ff */
[----:B-1----:R-:W-:Y:S01]  /*0570*/  LEA R2, P1, R14, UR4, 0x2 ;  /* 0x000000040e027c11 */ /* 0x002fe2000f8210ff */
[----:B0-----:R-:W-:-:S04]  /*0580*/  IMAD.WIDE.U32 R6, R7, 0x4, R4 ;  /* 0x0000000407067825 */ /* 0x001fc800078e0004 */
[----:B------:R-:W-:Y:S01]  /*0590*/  IMAD.WIDE R4, R3, 0x4, R4 ;  /* 0x0000000403047825 */ /* 0x000fe200078e0204 */
[----:B------:R-:W-:Y:S01]  /*05a0*/  LEA.HI.X R3, R14, UR5, R15, 0x2, P1 ;  /* 0x000000050e037c11 */ /* 0x000fe200088f140f */
[----:B------:R-:W2:Y:S04]  /*05b0*/  LDG.E R6, desc[UR6][R6.64] ;  /* 0x0000000606067981 */ /* 0x000ea8000c1e1900 */
[----:B------:R-:W2:Y:S04]  /*05c0*/  LDG.E R15, desc[UR6][R4.64] ;  /* 0x00000006040f7981 */ /* 0x000ea8000c1e1900 */
[----:B------:R-:W3:Y:S04]  /*05d0*/  LDG.E R17, desc[UR6][R4.64+0x4] ;  /* 0x0000040604117981 */ /* 0x000ee8000c1e1900 */
[----:B------:R-:W3:Y:S04]  /*05e0*/  LDG.E R16, desc[UR6][R2.64+0x4] ;  /* 0x0000040602107981 */ /* 0x000ee8000c1e1900 */
[----:B------:R-:W4:Y:S04]  /*05f0*/  LDG.E R19, desc[UR6][R4.64+0x8] ;  /* 0x0000080604137981 */ /* 0x000f28000c1e1900 */
[----:B------:R-:W4:Y:S04]  /*0600*/  LDG.E R18, desc[UR6][R2.64+0x8] ;  /* 0x0000080602127981 */ /* 0x000f28000c1e1900 */
[----:B------:R-:W5:Y:S04]  /*0610*/  LDG.E R21, desc[UR6][R2.64+0xc] ;  /* 0x00000c0602157981 */ /* 0x000f68000c1e1900 */
[----:B------:R-:W5:Y:S01]  /*0620*/  LDG.E R22, desc[UR6][R4.64+0xc] ;  /* 0x00000c0604167981 */ /* 0x000f62000c1e1900 */
[----:B------:R-:W-:Y:S01]  /*0630*/  IADD3 R12, PT, PT, R12, 0x4, RZ ;  /* 0x000000040c0c7810 */ /* 0x000fe20007ffe0ff */
[----:B--2---:R-:W-:-:S04]  /*0640*/  FADD R14, R6, -R15 ;  /* 0x8000000f060e7221 */ /* 0x004fc80000000000 */
[----:B------:R-:W-:Y:S01]  /*0650*/  FFMA R13, R14, R14, R13 ;  /* 0x0000000e0e0d7223 */ /* 0x000fe2000000000d */
[----:B---3--:R-:W-:-:S04]  /*0660*/  FADD R16, R16, -R17 ;  /* 0x8000001110107221 */ /* 0x008fc80000000000 */
[----:B------:R-:W-:Y:S01]  /*0670*/  FFMA R13, R16, R16, R13 ;  /* 0x00000010100d7223 */ /* 0x000fe2000000000d */
[----:B----4-:R-:W-:-:S04]  /*0680*/  FADD R18, R18, -R19 ;  /* 0x8000001312127221 */ /* 0x010fc80000000000 */
[----:B------:R-:W-:Y:S01]  /*0690*/  FFMA R13, R18, R18, R13 ;  /* 0x00000012120d7223 */ /* 0x000fe2000000000d */
[----:B-----5:R-:W-:-:S04]  /*06a0*/  FADD R22, R21, -R22 ;  /* 0x8000001615167221 */ /* 0x020fc80000000000 */
[----:B------:R-:W-:-:S07]  /*06b0*/  FFMA R13, R22, R22, R13 ;  /* 0x00000016160d7223 */ /* 0x000fce000000000d */
.L_x_3:
[----:B------:R-:W-:Y:S05]  /*06c0*/  @!P0 BRA `(.L_x_0) ;  /* 0x00000000007c8947 */ /* 0x000fea0003800000 */
[----:B------:R-:W-:Y:S02]  /*06d0*/  ISETP.NE.AND P1, PT, R20, 0x1, PT ;  /* 0x000000011400780c */ /* 0x000fe40003f25270 */
[----:B------:R-:W-:-:S04]  /*06e0*/  LOP3.LUT R0, R0, 0x1, RZ, 0xc0, !PT ;  /* 0x0000000100007812 */ /* 0x000fc800078ec0ff */
[----:B------:R-:W-:-:S07]  /*06f0*/  ISETP.NE.U32.AND P0, PT, R0, 0x1, PT ;  /* 0x000000010000780c */ /* 0x000fce0003f05070 */
[----:B------:R-:W0:Y:S01]  /*0700*/  @P1 LDC.64 R4, c[0x0][0x388] ;  /* 0x0000e200ff041b82 */ /* 0x000e220000000a00 */
[C---:B------:R-:W-:Y:S01]  /*0710*/  @P1 IADD3 R0, P2, PT, R11.reuse, R12, RZ ;  /* 0x0000000c0b001210 */ /* 0x040fe20007f5e0ff */
[C-C-:B------:R-:W-:Y:S02]  /*0720*/  @P1 IMAD.IADD R15, R11.reuse, 0x1, R12.reuse ;  /* 0x000000010b0f1824 */ /* 0x140fe400078e020c */
[----:B------:R-:W-:Y:S01]  /*0730*/  @P1 IMAD.IADD R17, R10, 0x1, R12 ;  /* 0x000000010a111824 */ /* 0x000fe200078e020c */
[----:B------:R-:W-:Y:S02]  /*0740*/  @P1 IADD3 R12, PT, PT, R12, 0x2, RZ ;  /* 0x000000020c0c1810 */ /* 0x000fe40007ffe0ff */
[----:B------:R-:W-:Y:S01]  /*0750*/  @P1 IADD3.X R7, PT, PT, RZ, RZ, RZ, P2, !PT ;  /* 0x000000ffff071210 */ /* 0x000fe200017fe4ff */
[----:B------:R-:W1:Y:S02]  /*0760*/  @P1 LDC.64 R18, c[0x0][0x388] ;  /* 0x0000e200ff121b82 */ /* 0x000e640000000a00 */
[----:B------:R-:W-:-:S06]  /*0770*/  @!P0 IMAD.IADD R11, R11, 0x1, R12 ;  /* 0x000000010b0b8824 */ /* 0x000fcc00078e020c */
[----:B------:R-:W2:Y:S01]  /*0780*/  @!P0 LDC.64 R2, c[0x0][0x388] ;  /* 0x0000e200ff028b82 */ /* 0x000ea20000000a00 */
[----:B0-----:R-:W-:-:S04]  /*0790*/  @P1 IMAD.WIDE.U32 R14, R15, 0x4, R4 ;  /* 0x000000040f0e1825 */ /* 0x001fc800078e0004 */
[----:B------:R-:W-:Y:S01]  /*07a0*/  @P1 IMAD.WIDE R4, R17, 0x4, R4 ;  /* 0x0000000411041825 */ /* 0x000fe200078e0204 */
[----:B------:R-:W-:Y:S01]  /*07b0*/  @!P0 IADD3 R17, PT, PT, R10, R12, RZ ;  /* 0x0000000c0a118210 */ /* 0x000fe20007ffe0ff */
[----:B------:R-:W3:Y:S01]  /*07c0*/  @P1 LDG.E R14, desc[UR6][R14.64] ;  /* 0x000000060e0e1981 */ /* 0x000ee2000c1e1900 */
[----:B-1----:R-:W-:-:S04]  /*07d0*/  @P1 LEA R6, P2, R0, R18, 0x2 ;  /* 0x0000001200061211 */ /* 0x002fc800078410ff */
[----:B------:R-:W-:Y:S02]  /*07e0*/  @P1 LEA.HI.X R7, R0, R19, R7, 0x2, P2 ;  /* 0x0000001300071211 */ /* 0x000fe400010f1407 */
[----:B------:R-:W3:Y:S01]  /*07f0*/  @P1 LDG.E R19, desc[UR6][R4.64] ;  /* 0x0000000604131981 */ /* 0x000ee2000c1e1900 */
[----:B--2---:R-:W-:-:S03]  /*0800*/  @!P0 IMAD.WIDE.U32 R10, R11, 0x4, R2 ;  /* 0x000000040b0a8825 */ /* 0x004fc600078e0002 */
[----:B------:R-:W2:Y:S01]  /*0810*/  @P1 LDG.E R6, desc[UR6][R6.64+0x4] ;  /* 0x0000040606061981 */ /* 0x000ea2000c1e1900 */
[----:B------:R-:W-:-:S03]  /*0820*/  @!P0 IMAD.WIDE R2, R17, 0x4, R2 ;  /* 0x0000000411028825 */ /* 0x000fc600078e0202 */
[----:B------:R-:W2:Y:S04]  /*0830*/  @P1 LDG.E R17, desc[UR6][R4.64+0x4] ;  /* 0x0000040604111981 */ /* 0x000ea8000c1e1900 */
[----:B------:R-:W4:Y:S04]  /*0840*/  @!P0 LDG.E R10, desc[UR6][R10.64] ;  /* 0x000000060a0a8981 */ /* 0x000f28000c1e1900 */
[----:B------:R-:W4:Y:S01]  /*0850*/  @!P0 LDG.E R3, desc[UR6][R2.64] ;  /* 0x0000000602038981 */ /* 0x000f22000c1e1900 */
[----:B---3--:R-:W-:-:S04]  /*0860*/  @P1 FADD R0, R14, -R19 ;  /* 0x800000130e001221 */ /* 0x008fc80000000000 */
[----:B------:R-:W-:Y:S01]  /*0870*/  @P1 FFMA R12, R0, R0, R13 ;  /* 0x00000000000c1223 */ /* 0x000fe2000000000d */
[----:B--2---:R-:W-:-:S04]  /*0880*/  @P1 FADD R17, R6, -R17 ;  /* 0x8000001106111221 */ /* 0x004fc80000000000 */
[----:B------:R-:W-:Y:S01]  /*0890*/  @P1 FFMA R13, R17, R17, R12 ;  /* 0x00000011110d1223 */ /* 0x000fe2000000000c */
[----:B----4-:R-:W-:-:S04]  /*08a0*/  @!P0 FADD R0, R10, -R3 ;  /* 0x800000030a008221 */ /* 0x010fc80000000000 */
[----:B------:R-:W-:-:S07]  /*08b0*/  @!P0 FFMA R13, R0, R0, R13 ;  /* 0x00000000000d8223 */ /* 0x000fce000000000d */
.L_x_0:
[----:B------:R-:W0:Y:S01]  /*08c0*/  LDC R5, c[0x0][0x398] ;  /* 0x0000e600ff057b82 */ /* 0x000e220000000800 */
[----:B------:R-:W-:Y:S07]  /*08d0*/  BSSY.RECONVERGENT B0, `(.L_x_4) ;  /* 0x000000e000007945 */ /* 0x000fee0003800200 */
[----:B------:R-:W1:Y:S01]  /*08e0*/  LDC R0, c[0x0][0x398] ;  /* 0x0000e600ff007b82 */ /* 0x000e620000000800 */
[----:B0-----:R-:W0:Y:S08]  /*08f0*/  MUFU.RCP R2, R5 ;  /* 0x0000000500027308 */ /* 0x001e300000001000 */
[----:B------:R-:W2:Y:S01]  /*0900*/  FCHK P0, -R13, R5 ;  /* 0x000000050d007302 */ /* 0x000ea20000000100 */
[----:B0-----:R-:W-:-:S04]  /*0910*/  FFMA R3, R2, -R5, 1 ;  /* 0x3f80000002037423 */ /* 0x001fc80000000805 */
[----:B------:R-:W-:-:S04]  /*0920*/  FFMA R2, R2, R3, R2 ;  /* 0x0000000302027223 */ /* 0x000fc80000000002 */
[----:B------:R-:W-:-:S04]  /*0930*/  FFMA R4, R2, -R13, RZ ;  /* 0x8000000d02047223 */ /* 0x000fc800000000ff */
[----:B------:R-:W-:-:S04]  /*0940*/  FFMA R3, R4, -R5, -R13 ;  /* 0x8000000504037223 */ /* 0x000fc8000000080d */
[----:B------:R-:W-:Y:S01]  /*0950*/  FFMA R3, R2, R3, R4 ;  /* 0x0000000302037223 */ /* 0x000fe20000000004 */
[----:B-12---:R-:W-:Y:S06]  /*0960*/  @!P0 BRA `(.L_x_5) ;  /* 0x0000000000108947 */ /* 0x006fec0003800000 */
[----:B------:R-:W-:Y:S01]  /*0970*/  FADD R3, -R13, -RZ ;  /* 0x800000ff0d037221 */ /* 0x000fe20000000100 */
[----:B------:R-:W-:-:S07]  /*0980*/  MOV R4, 0x9a0 ;  /* 0x000009a000047802 */ /* 0x000fce0000000f00 */
[----:B------:R-:W-:Y:S05]  /*0990*/  CALL.REL.NOINC `($__internal_0_$__cuda_sm3x_div_rn_noftz_f32_slowpath) ;  /* 0x0000000000807944 */ /* 0x000fea0003c00000 */
[----:B------:R-:W-:-:S07]  /*09a0*/  IMAD.MOV.U32 R3, RZ, RZ, R2 ;  /* 0x000000ffff037224 */ /* 0x000fce00078e0002 */
.L_x_5:
[----:B------:R-:W-:Y:S05]  /*09b0*/  BSYNC.RECONVERGENT B0 ;  /* 0x0000000000007941 */ /* 0x000fea0003800200 */
.L_x_4:
[----:B------:R-:W0:Y:S01]  /*09c0*/  LDC R6, c[0x0][0x398] ;  /* 0x0000e600ff067b82 */ /* 0x000e220000000800 */
[----:B------:R-:W-:Y:S01]  /*09d0*/  BSSY.RECONVERGENT B0, `(.L_x_6) ;  /* 0x000000c000007945 */ /* 0x000fe20003800200 */
[----:B0-----:R-:W0:Y:S08]  /*09e0*/  MUFU.RCP R5, R6 ;  /* 0x0000000600057308 */ /* 0x001e300000001000 */
[----:B------:R-:W1:Y:S01]  /*09f0*/  FCHK P0, R3, R6 ;  /* 0x0000000603007302 */ /* 0x000e620000000000 */
[----:B0-----:R-:W-:-:S04]  /*0a00*/  FFMA R2, R5, -R6, 1 ;  /* 0x3f80000005027423 */ /* 0x001fc80000000806 */
[----:B------:R-:W-:-:S04]  /*0a10*/  FFMA R2, R5, R2, R5 ;  /* 0x0000000205027223 */ /* 0x000fc80000000005 */
[----:B------:R-:W-:-:S04]  /*0a20*/  FFMA R4, R2, R3, RZ ;  /* 0x0000000302047223 */ /* 0x000fc800000000ff */
[----:B------:R-:W-:-:S04]  /*0a30*/  FFMA R5, R4, -R6, R3 ;  /* 0x8000000604057223 */ /* 0x000fc80000000003 */
[----:B------:R-:W-:Y:S01]  /*0a40*/  FFMA R4, R2, R5, R4 ;  /* 0x0000000502047223 */ /* 0x000fe20000000004 */
[----:B-1----:R-:W-:Y:S06]  /*0a50*/  @!P0 BRA `(.L_x_7) ;  /* 0x00000000000c8947 */ /* 0x002fec0003800000 */
[----:B------:R-:W-:-:S07]  /*0a60*/  MOV R4, 0xa80 ;  /* 0x00000a8000047802 */ /* 0x000fce0000000f00 */
[----:B------:R-:W-:Y:S05]  /*0a70*/  CALL.REL.NOINC `($__internal_0_$__cuda_sm3x_div_rn_noftz_f32_slowpath) ;  /* 0x0000000000487944 */ /* 0x000fea0003c00000 */
[----:B------:R-:W-:-:S07]  /*0a80*/  MOV R4, R2 ;  /* 0x0000000200047202 */ /* 0x000fce0000000f00 */
.L_x_7:
[----:B------:R-:W-:Y:S05]  /*0a90*/  BSYNC.RECONVERGENT B0 ;  /* 0x0000000000007941 */ /* 0x000fea0003800200 */
.L_x_6:
[----:B------:R-:W-:Y:S02]  /*0aa0*/  HFMA2 R5, -RZ, RZ, 3.7421875, 0 ;  /* 0x437c0000ff057431 */ /* 0x000fe400000001ff */
[----:B------:R-:W-:Y:S01]  /*0ab0*/  IMAD.MOV.U32 R3, RZ, RZ, 0x3bbb989d ;  /* 0x3bbb989dff037424 */ /* 0x000fe200078e00ff */
[----:B------:R-:W0:Y:S03]  /*0ac0*/  LDCU UR4, c[0x0][0x390] ;  /* 0x00007200ff0477ac */ /* 0x000e260008000800 */
[----:B------:R-:W-:Y:S02]  /*0ad0*/  FFMA.SAT R0, R4, R3, 0.5 ;  /* 0x3f00000004007423 */ /* 0x000fe40000002003 */
[----:B------:R-:W1:Y:S02]  /*0ae0*/  LDC.64 R2, c[0x0][0x380] ;  /* 0x0000e000ff027b82 */ /* 0x000e640000000a00 */
[----:B------:R-:W-:-:S04]  /*0af0*/  FFMA.RM R0, R0, R5, 12582913 ;  /* 0x4b40000100007423 */ /* 0x000fc80000004005 */
[C---:B------:R-:W-:Y:S01]  /*0b00*/  FADD R5, R0.reuse, -12583039 ;  /* 0xcb40007f00057421 */ /* 0x040fe20000000000 */
[----:B------:R-:W-:-:S03]  /*0b10*/  IMAD.SHL.U32 R0, R0, 0x800000, RZ ;  /* 0x0080000000007824 */ /* 0x000fc600078e00ff */
[----:B------:R-:W-:Y:S01]  /*0b20*/  FFMA R5, R4, 1.4426950216293334961, -R5 ;  /* 0x3fb8aa3b04057823 */ /* 0x000fe20000000805 */
[----:B0-----:R-:W-:-:S03]  /*0b30*/  IMAD R9, R8, UR4, R9 ;  /* 0x0000000408097c24 */ /* 0x001fc6000f8e0209 */
[----:B------:R-:W-:-:S06]  /*0b40*/  FFMA R5, R4, 1.925963033500011079e-08, R5 ;  /* 0x32a5706004057823 */ /* 0x000fcc0000000005 */
[----:B------:R-:W0:Y:S01]  /*0b50*/  MUFU.EX2 R5, R5 ;  /* 0x0000000500057308 */ /* 0x000e220000000800 */
[----:B-1----:R-:W-:-:S04]  /*0b60*/  IMAD.WIDE R2, R9, 0x4, R2 ;  /* 0x0000000409027825 */ /* 0x002fc800078e0202 */
[----:B0-----:R-:W-:-:S05]  /*0b70*/  FMUL R7, R0, R5 ;  /* 0x0000000500077220 */ /* 0x001fca0000400000 */
[----:B------:R-:W-:Y:S01]  /*0b80*/  STG.E desc[UR6][R2.64], R7 ;  /* 0x0000000702007986 */ /* 0x000fe2000c101906 */
[----:B------:R-:W-:Y:S05]  /*0b90*/  EXIT ;  /* 0x000000000000794d */ /* 0x000fea0003800000 */
        .weak           $__internal_0_$__cuda_sm3x_div_rn_noftz_f32_slowpath
        .type           $__internal_0_$__cuda_sm3x_div_rn_noftz_f32_slowpath,@function
        .size           $__internal_0_$__cuda_sm3x_div_rn_noftz_f32_slowpath,(.L_x_53 - $__internal_0_$__cuda_sm3x_div_rn_noftz_f32_slowpath)
$__internal_0_$__cuda_sm3x_div_rn_noftz_f32_slowpath:
[----:B------:R-:W-:Y:S01]  /*0ba0*/  SHF.R.U32.HI R5, RZ, 0x17, R0 ;  /* 0x00000017ff057819 */ /* 0x000fe20000011600 */
[----:B------:R-:W-:Y:S01]  /*0bb0*/  BSSY.RECONVERGENT B1, `(.L_x_8) ;  /* 0x0000063000017945 */ /* 0x000fe20003800200 */
[----:B------:R-:W-:Y:S02]  /*0bc0*/  SHF.R.U32.HI R2, RZ, 0x17, R3 ;  /* 0x00000017ff027819 */ /* 0x000fe40000011603 */
[----:B------:R-:W-:Y:S02]  /*0bd0*/  LOP3.LUT R5, R5, 0xff, RZ, 0xc0, !PT ;  /* 0x000000ff05057812 */ /* 0x000fe400078ec0ff */
[----:B------:R-:W-:Y:S02]  /*0be0*/  LOP3.LUT R10, R2, 0xff, RZ, 0xc0, !PT ;  /* 0x000000ff020a7812 */ /* 0x000fe400078ec0ff */
[----:B------:R-:W-:Y:S02]  /*0bf0*/  IADD3 R7, PT, PT, R5, -0x1, RZ ;  /* 0xffffffff05077810 */ /* 0x000fe40007ffe0ff */
[----:B------:R-:W-:Y:S01]  /*0c00*/  MOV R2, R0 ;  /* 0x0000000000027202 */ /* 0x000fe20000000f00 */
[----:B------:R-:W-:Y:S01]  /*0c10*/  VIADD R11, R10, 0xffffffff ;  /* 0xffffffff0a0b7836 */ /* 0x000fe20000000000 */
[----:B------:R-:W-:-:S04]  /*0c20*/  ISETP.GT.U32.AND P0, PT, R7, 0xfd, PT ;  /* 0x000000fd0700780c */ /* 0x000fc80003f04070 */
[----:B------:R-:W-:-:S13]  /*0c30*/  ISETP.GT.U32.OR P0, PT, R11, 0xfd, P0 ;  /* 0x000000fd0b00780c */ /* 0x000fda0000704470 */
[----:B------:R-:W-:Y:S01]  /*0c40*/  @!P0 IMAD.MOV.U32 R6, RZ, RZ, RZ ;  /* 0x000000ffff068224 */ /* 0x000fe200078e00ff */
[----:B------:R-:W-:Y:S06]  /*0c50*/  @!P0 BRA `(.L_x_9) ;  /* 0x00000000005c8947 */ /* 0x000fec0003800000 */
[----:B------:R-:W-:Y:S02]  /*0c60*/  FSETP.GTU.FTZ.AND P0, PT, |R3|, +INF , PT ;  /* 0x7f8000000300780b */ /* 0x000fe40003f1c200 */
[----:B------:R-:W-:-:S04]  /*0c70*/  FSETP.GTU.FTZ.AND P1, PT, |R0|, +INF , PT ;  /* 0x7f8000000000780b */ /* 0x000fc80003f3c200 */
[----:B------:R-:W-:-:S13]  /*0c80*/  PLOP3.LUT P0, PT, P0, P1, PT, 0xf8, 0x8f ;  /* 0x00000000008f781c */ /* 0x000fda0000703f70 */
[----:B------:R-:W-:Y:S05]  /*0c90*/  @P0 BRA `(.L_x_10) ;  /* 0x00000004004c0947 */ /* 0x000fea0003800000 */
[----:B------:R-:W-:-:S13]  /*0ca0*/  LOP3.LUT P0, RZ, R2, 0x7fffffff, R3, 0xc8, !PT ;  /* 0x7fffffff02ff7812 */ /* 0x000fda000780c803 */
[----:B------:R-:W-:Y:S05]  /*0cb0*/  @!P0 BRA `(.L_x_11) ;  /* 0x00000004003c8947 */ /* 0x000fea0003800000 */
[C---:B------:R-:W-:Y:S02]  /*0cc0*/  FSETP.NEU.FTZ.AND P2, PT, |R3|.reuse, +INF , PT ;  /* 0x7f8000000300780b */ /* 0x040fe40003f5d200 */
[----:B------:R-:W-:Y:S02]  /*0cd0*/  FSETP.NEU.FTZ.AND P1, PT, |R0|, +INF , PT ;  /* 0x7f8000000000780b */ /* 0x000fe40003f3d200 */
[----:B------:R-:W-:-:S11]  /*0ce0*/  FSETP.NEU.FTZ.AND P0, PT, |R3|, +INF , PT ;  /* 0x7f8000000300780b */ /* 0x000fd60003f1d200 */
[----:B------:R-:W-:Y:S05]  /*0cf0*/  @!P1 BRA !P2, `(.L_x_11) ;  /* 0x00000004002c9947 */ /* 0x000fea0005000000 */
[----:B------:R-:W-:-:S04]  /*0d00*/  LOP3.LUT P2, RZ, R3, 0x7fffffff, RZ, 0xc0, !PT ;  /* 0x7fffffff03ff7812 */ /* 0x000fc8000784c0ff */
[----:B------:R-:W-:-:S13]  /*0d10*/  PLOP3.LUT P1, PT, P1, P2, PT, 0x2f, 0xf2 ;  /* 0x0000000000f2781c */ /* 0x000fda0000f24577 */
[----:B------:R-:W-:Y:S05]  /*0d20*/  @P1 BRA `(.L_x_12) ;  /* 0x0000000400181947 */ /* 0x000fea0003800000 */
[----:B------:R-:W-:-:S04]  /*0d30*/  LOP3.LUT P1, RZ, R2, 0x7fffffff, RZ, 0xc0, !PT ;  /* 0x7fffffff02ff7812 */ /* 0x000fc8000782c0ff */
[----:B------:R-:W-:-:S13]  /*0d40*/  PLOP3.LUT P0, PT, P0, P1, PT, 0x2f, 0xf2 ;  /* 0x0000000000f2781c */ /* 0x000fda0000702577 */
[----:B------:R-:W-:Y:S05]  /*0d50*/  @P0 BRA `(.L_x_13) ;  /* 0x0000000400000947 */ /* 0x000fea0003800000 */
[----:B------:R-:W-:Y:S02]  /*0d60*/  ISETP.GE.AND P0, PT, R11, RZ, PT ;  /* 0x000000ff0b00720c */ /* 0x000fe40003f06270 */
[----:B------:R-:W-:-:S11]  /*0d70*/  ISETP.GE.AND P1, PT, R7, RZ, PT ;  /* 0x000000ff0700720c */ /* 0x000fd60003f26270 */
[----:B------:R-:W-:Y:S01]  /*0d80*/  @P0 MOV R6, RZ ;  /* 0x000000ff00060202 */ /* 0x000fe20000000f00 */
[----:B------:R-:W-:Y:S02]  /*0d90*/  @!P0 IMAD.MOV.U32 R6, RZ, RZ, -0x40 ;  /* 0xffffffc0ff068424 */ /* 0x000fe400078e00ff */
[----:B------:R-:W-:Y:S01]  /*0da0*/  @!P0 FFMA R3, R3, 1.84467440737095516160e+19, RZ ;  /* 0x5f80000003038823 */ /* 0x000fe200000000ff */
[----:B------:R-:W-:Y:S02]  /*0db0*/  @!P1 FFMA R2, R0, 1.84467440737095516160e+19, RZ ;  /* 0x5f80000000029823 */ /* 0x000fe400000000ff */
[----:B------:R-:W-:-:S07]  /*0dc0*/  @!P1 IADD3 R6, PT, PT, R6, 0x40, RZ ;  /* 0x0000004006069810 */ /* 0x000fce0007ffe0ff */
.L_x_9:
[----:B------:R-:W-:Y:S01]  /*0dd0*/  LEA R7, R5, 0xc0800000, 0x17 ;  /* 0xc080000005077811 */ /* 0x000fe200078eb8ff */
[----:B------:R-:W-:Y:S01]  /*0de0*/  VIADD R10, R10, 0xffffff81 ;  /* 0xffffff810a0a7836 */ /* 0x000fe20000000000 */
[----:B------:R-:W-:Y:S02]  /*0df0*/  BSSY.RECONVERGENT B2, `(.L_x_14) ;  /* 0x0000035000027945 */ /* 0x000fe40003800200 */
[----:B------:R-:W-:Y:S01]  /*0e00*/  IADD3 R7, PT, PT, -R7, R2, RZ ;  /* 0x0000000207077210 */ /* 0x000fe20007ffe1ff */
[C---:B------:R-:W-:Y:S01]  /*0e10*/  IMAD R2, R10.reuse, -0x800000, R3 ;  /* 0xff8000000a027824 */ /* 0x040fe200078e0203 */
[----:B------:R-:W-:Y:S02]  /*0e20*/  IADD3 R5, PT, PT, R10, 0x7f, -R5 ;  /* 0x0000007f0a057810 */ /* 0x000fe40007ffe805 */
[----:B------:R-:W0:Y:S01]  /*0e30*/  MUFU.RCP R11, R7 ;  /* 0x00000007000b7308 */ /* 0x000e220000001000 */
[----:B------:R-:W-:Y:S01]  /*0e40*/  FADD.FTZ R13, -R7, -RZ ;  /* 0x800000ff070d7221 */ /* 0x000fe20000010100 */
[----:B------:R-:W-:-:S03]  /*0e50*/  IADD3 R5, PT, PT, R5, R6, RZ ;  /* 0x0000000605057210 */ /* 0x000fc60007ffe0ff */
[----:B0-----:R-:W-:-:S04]  /*0e60*/  FFMA R12, R11, R13, 1 ;  /* 0x3f8000000b0c7423 */ /* 0x001fc8000000000d */
[----:B------:R-:W-:-:S04]  /*0e70*/  FFMA R14, R11, R12, R11 ;  /* 0x0000000c0b0e7223 */ /* 0x000fc8000000000b */
[----:B------:R-:W-:-:S04]  /*0e80*/  FFMA R3, R2, R14, RZ ;  /* 0x0000000e02037223 */ /* 0x000fc800000000ff */
[----:B------:R-:W-:-:S04]  /*0e90*/  FFMA R12, R13, R3, R2 ;  /* 0x000000030d0c7223 */ /* 0x000fc80000000002 */
[----:B------:R-:W-:-:S04]  /*0ea0*/  FFMA R11, R14, R12, R3 ;  /* 0x0000000c0e0b7223 */ /* 0x000fc80000000003 */
[----:B------:R-:W-:-:S04]  /*0eb0*/  FFMA R12, R13, R11, R2 ;  /* 0x0000000b0d0c7223 */ /* 0x000fc80000000002 */
[----:B------:R-:W-:-:S05]  /*0ec0*/  FFMA R2, R14, R12, R11 ;  /* 0x0000000c0e027223 */ /* 0x000fca000000000b */
[----:B------:R-:W-:-:S04]  /*0ed0*/  SHF.R.U32.HI R3, RZ, 0x17, R2 ;  /* 0x00000017ff037819 */ /* 0x000fc80000011602 */
[----:B------:R-:W-:-:S04]  /*0ee0*/  LOP3.LUT R3, R3, 0xff, RZ, 0xc0, !PT ;  /* 0x000000ff03037812 */ /* 0x000fc800078ec0ff */
[----:B------:R-:W-:-:S05]  /*0ef0*/  IADD3 R7, PT, PT, R3, R5, RZ ;  /* 0x0000000503077210 */ /* 0x000fca0007ffe0ff */
[----:B------:R-:W-:-:S05]  /*0f00*/  VIADD R3, R7, 0xffffffff ;  /* 0xffffffff07037836 */ /* 0x000fca0000000000 */
[----:B------:R-:W-:-:S13]  /*0f10*/  ISETP.GE.U32.AND P0, PT, R3, 0xfe, PT ;  /* 0x000000fe0300780c */ /* 0x000fda0003f06070 */
[----:B------:R-:W-:Y:S05]  /*0f20*/  @!P0 BRA `(.L_x_15) ;  /* 0x0000000000808947 */ /* 0x000fea0003800000 */
[----:B------:R-:W-:-:S13]  /*0f30*/  ISETP.GT.AND P0, PT, R7, 0xfe, PT ;  /* 0x000000fe0700780c */ /* 0x000fda0003f04270 */
[----:B------:R-:W-:Y:S05]  /*0f40*/  @P0 BRA `(.L_x_16) ;  /* 0x00000000006c0947 */ /* 0x000fea0003800000 */
[----:B------:R-:W-:-:S13]  /*0f50*/  ISETP.GE.AND P0, PT, R7, 0x1, PT ;  /* 0x000000010700780c */ /* 0x000fda0003f06270 */
[----:B------:R-:W-:Y:S05]  /*0f60*/  @P0 BRA `(.L_x_17) ;  /* 0x0000000000740947 */ /* 0x000fea0003800000 */
[----:B------:R-:W-:Y:S02]  /*0f70*/  ISETP.GE.AND P0, PT, R7, -0x18, PT ;  /* 0xffffffe80700780c */ /* 0x000fe40003f06270 */
[----:B------:R-:W-:-:S11]  /*0f80*/  LOP3.LUT R2, R2, 0x80000000, RZ, 0xc0, !PT ;  /* 0x8000000002027812 */ /* 0x000fd600078ec0ff */
[----:B------:R-:W-:Y:S05]  /*0f90*/  @!P0 BRA `(.L_x_17) ;  /* 0x0000000000688947 */ /* 0x000fea0003800000 */
[CCC-:B------:R-:W-:Y:S01]  /*0fa0*/  FFMA.RZ R3, R14.reuse, R12.reuse, R11.reuse ;  /* 0x0000000c0e037223 */ /* 0x1c0fe2000000c00b */
[C---:B------:R-:W-:Y:S01]  /*0fb0*/  IADD3 R10, PT, PT, R7.reuse, 0x20, RZ ;  /* 0x00000020070a7810 */ /* 0x040fe20007ffe0ff */
[CCC-:B------:R-:W-:Y:S01]  /*0fc0*/  FFMA.RM R6, R14.reuse, R12.reuse, R11.reuse ;  /* 0x0000000c0e067223 */ /* 0x1c0fe2000000400b */
[----:B------:R-:W-:Y:S02]  /*0fd0*/  ISETP.NE.AND P2, PT, R7, RZ, PT ;  /* 0x000000ff0700720c */ /* 0x000fe40003f45270 */
[----:B------:R-:W-:Y:S01]  /*0fe0*/  LOP3.LUT R5, R3, 0x7fffff, RZ, 0xc0, !PT ;  /* 0x007fffff03057812 */ /* 0x000fe200078ec0ff */
[----:B------:R-:W-:Y:S01]  /*0ff0*/  FFMA.RP R3, R14, R12, R11 ;  /* 0x0000000c0e037223 */ /* 0x000fe2000000800b */
[----:B------:R-:W-:Y:S02]  /*1000*/  ISETP.NE.AND P1, PT, R7, RZ, PT ;  /* 0x000000ff0700720c */ /* 0x000fe40003f25270 */
[----:B------:R-:W-:Y:S02]  /*1010*/  LOP3.LUT R5, R5, 0x800000, RZ, 0xfc, !PT ;  /* 0x0080000005057812 */ /* 0x000fe400078efcff */
[----:B------:R-:W-:-:S02]  /*1020*/  IADD3 R7, PT, PT, -R7, RZ, RZ ;  /* 0x000000ff07077210 */ /* 0x000fc40007ffe1ff */
[----:B------:R-:W-:Y:S02]  /*1030*/  SHF.L.U32 R10, R5, R10, RZ ;  /* 0x0000000a050a7219 */ /* 0x000fe400000006ff */
[----:B------:R-:W-:Y:S02]  /*1040*/  FSETP.NEU.FTZ.AND P0, PT, R3, R6, PT ;  /* 0x000000060300720b */ /* 0x000fe40003f1d000 */
[----:B------:R-:W-:Y:S02]  /*1050*/  SEL R6, R7, RZ, P2 ;  /* 0x000000ff07067207 */ /* 0x000fe40001000000 */
[----:B------:R-:W-:Y:S02]  /*1060*/  ISETP.NE.AND P1, PT, R10, RZ, P1 ;  /* 0x000000ff0a00720c */ /* 0x000fe40000f25270 */
[----:B------:R-:W-:Y:S02]  /*1070*/  SHF.R.U32.HI R6, RZ, R6, R5 ;  /* 0x00000006ff067219 */ /* 0x000fe40000011605 */
[----:B------:R-:W-:-:S02]  /*1080*/  PLOP3.LUT P0, PT, P0, P1, PT, 0xf8, 0x8f ;  /* 0x00000000008f781c */ /* 0x000fc40000703f70 */
[----:B------:R-:W-:Y:S02]  /*1090*/  SHF.R.U32.HI R10, RZ, 0x1, R6 ;  /* 0x00000001ff0a7819 */ /* 0x000fe40000011606 */
[----:B------:R-:W-:-:S04]  /*10a0*/  SEL R3, RZ, 0x1, !P0 ;  /* 0x00000001ff037807 */ /* 0x000fc80004000000 */
[----:B------:R-:W-:-:S04]  /*10b0*/  LOP3.LUT R3, R3, 0x1, R10, 0xf8, !PT ;  /* 0x0000000103037812 */ /* 0x000fc800078ef80a */
[----:B------:R-:W-:-:S05]  /*10c0*/  LOP3.LUT R3, R3, R6, RZ, 0xc0, !PT ;  /* 0x0000000603037212 */ /* 0x000fca00078ec0ff */
[----:B------:R-:W-:-:S05]  /*10d0*/  IMAD.IADD R3, R10, 0x1, R3 ;  /* 0x000000010a037824 */ /* 0x000fca00078e0203 */
[----:B------:R-:W-:Y:S01]  /*10e0*/  LOP3.LUT R2, R3, R2, RZ, 0xfc, !PT ;  /* 0x0000000203027212 */ /* 0x000fe200078efcff */
[----:B------:R-:W-:Y:S06]  /*10f0*/  BRA `(.L_x_17) ;  /* 0x0000000000107947 */ /* 0x000fec0003800000 */
.L_x_16:
[----:B------:R-:W-:-:S04]  /*1100*/  LOP3.LUT R2, R2, 0x80000000, RZ, 0xc0, !PT ;  /* 0x8000000002027812 */ /* 0x000fc800078ec0ff */
[----:B------:R-:W-:Y:S01]  /*1110*/  LOP3.LUT R2, R2, 0x7f800000, RZ, 0xfc, !PT ;  /* 0x7f80000002027812 */ /* 0x000fe200078efcff */
[----:B------:R-:W-:Y:S06]  /*1120*/  BRA `(.L_x_17) ;  /* 0x0000000000047947 */ /* 0x000fec0003800000 */
.L_x_15:
[----:B------:R-:W-:-:S07]  /*1130*/  LEA R2, R5, R2, 0x17 ;  /* 0x0000000205027211 */ /* 0x000fce00078eb8ff */
.L_x_17:
[----:B------:R-:W-:Y:S05]  /*1140*/  BSYNC.RECONVERGENT B2 ;  /* 0x0000000000027941 */ /* 0x000fea0003800200 */
.L_x_14:
[----:B------:R-:W-:Y:S05]  /*1150*/  BRA `(.L_x_18) ;  /* 0x0000000000207947 */ /* 0x000fea0003800000 */
.L_x_13:
[----:B------:R-:W-:-:S04]  /*1160*/  LOP3.LUT R2, R2, 0x80000000, R3, 0x48, !PT ;  /* 0x8000000002027812 */ /* 0x000fc800078e4803 */
[----:B------:R-:W-:Y:S01]  /*1170*/  LOP3.LUT R2, R2, 0x7f800000, RZ, 0xfc, !PT ;  /* 0x7f80000002027812 */ /* 0x000fe200078efcff */
[----:B------:R-:W-:Y:S06]  /*1180*/  BRA `(.L_x_18) ;  /* 0x0000000000147947 */ /* 0x000fec0003800000 */
.L_x_12:
[----:B------:R-:W-:Y:S01]  /*1190*/  LOP3.LUT R2, R2, 0x80000000, R3, 0x48, !PT ;  /* 0x8000000002027812 */ /* 0x000fe200078e4803 */
[----:B------:R-:W-:Y:S06]  /*11a0*/  BRA `(.L_x_18) ;  /* 0x00000000000c7947 */ /* 0x000fec0003800000 */
.L_x_11:
[----:B------:R-:W0:Y:S01]  /*11b0*/  MUFU.RSQ R2, -QNAN ;  /* 0xffc0000000027908 */ /* 0x000e220000001400 */
[----:B------:R-:W-:Y:S05]  /*11c0*/  BRA `(.L_x_18) ;  /* 0x0000000000047947 */ /* 0x000fea0003800000 */
.L_x_10:
[----:B------:R-:W-:-:S07]  /*11d0*/  FADD.FTZ R2, R3, R0 ;  /* 0x0000000003027221 */ /* 0x000fce0000010000 */
.L_x_18:
[----:B------:R-:W-:Y:S05]  /*11e0*/  BSYNC.RECONVERGENT B1 ;  /* 0x0000000000017941 */ /* 0x000fea0003800200 */
.L_x_8:
[----:B------:R-:W-:-:S04]  /*11f0*/  HFMA2 R5, -RZ, RZ, 0, 0 ;  /* 0x00000000ff057431 */ /* 0x000fc800000001ff */
[----:B0-----:R-:W-:Y:S05]  /*1200*/  RET.REL.NODEC R4 `(_Z16calc_dist_matrixPfS_iif) ;  /* 0xffffffec047c7950 */ /* 0x001fea0003c3ffff */
.L_x_19:
[----:B------:R-:W-:-:S00]  /*1210*/  BRA `(.L_x_19) ;  /* 0xfffffffc00fc7947 */ /* 0x000fc0000383ffff */
[----:B------:R-:W-:-:S00]  /*1220*/  NOP ;  /* 0x0000000000007918 */ /* 0x000fc00000000000 */
        /* <DEDUP_REMOVED lines=13> */
.L_x_53:


//--------------------- .text._Z23calc_dist_matrix_SHAREDPfS_f --------------------------
	.section	.text._Z23calc_dist_matrix_SHAREDPfS_f,"ax",@progbits
	.align	128
        .global         _Z23calc_dist_matrix_SHAREDPfS_f
        .type           _Z23calc_dist_matrix_SHAREDPfS_f,@function
        .size           _Z23calc_dist_matrix_SHAREDPfS_f,(.L_x_54 - _Z23calc_dist_matrix_SHAREDPfS_f)
        .other          _Z23calc_dist_matrix_SHAREDPfS_f,@"STO_CUDA_ENTRY STV_DEFAULT"
_Z23calc_dist_matrix_SHAREDPfS_f:
.text._Z23calc_dist_matrix_SHAREDPfS_f:
[----:B------:R-:W-:Y:S01]  /*0000*/  LDC R1, c[0x0][0x37c] ;  /* 0x0000df00ff017b82 */ /* 0x000fe20000000800 */
[----:B------:R-:W0:Y:S07]  /*0010*/  S2R R7, SR_TID.X ;  /* 0x0000000000077919 */ /* 0x000e2e0000002100 */
[----:B------:R-:W1:Y:S01]  /*0020*/  LDC R22, c[0x0][0x360] ;  /* 0x0000d800ff167b82 */ /* 0x000e620000000800 */
[----:B------:R-:W2:Y:S01]  /*0030*/  LDCU.64 UR4, c[0x0][0x358] ;  /* 0x00006b00ff0477ac */ /* 0x000ea20008000a00 */
[----:B------:R-:W3:Y:S06]  /*0040*/  S2R R12, SR_CTAID.Y ;  /* 0x00000000000c7919 */ /* 0x000eec0000002600 */
[----:B------:R-:W3:Y:S08]  /*0050*/  S2UR UR6, SR_CTAID.X ;  /* 0x00000000000679c3 */ /* 0x000ef00000002500 */
[----:B------:R-:W4:Y:S01]  /*0060*/  LDC.64 R4, c[0x0][0x388] ;  /* 0x0000e200ff047b82 */ /* 0x000f220000000a00 */
[----:B-1----:R-:W-:-:S04]  /*0070*/  SHF.R.U32.HI R0, RZ, 0x1, R22 ;  /* 0x00000001ff007819 */ /* 0x002fc80000011616 */
[----:B0-----:R-:W-:-:S04]  /*0080*/  ISETP.GE.U32.AND P0, PT, R7, R0, PT ;  /* 0x000000000700720c */ /* 0x001fc80003f06070 */
[----:B------:R-:W-:Y:S02]  /*0090*/  SEL R2, R0, RZ, P0 ;  /* 0x000000ff00027207 */ /* 0x000fe40000000000 */
[----:B---3--:R-:W-:-:S03]  /*00a0*/  SEL R6, R12, UR6, !P0 ;  /* 0x000000060c067c07 */ /* 0x008fc6000c000000 */
[----:B------:R-:W-:-:S04]  /*00b0*/  IMAD.IADD R3, R7, 0x1, -R2 ;  /* 0x0000000107037824 */ /* 0x000fc800078e0a02 */
[----:B------:R-:W-:-:S04]  /*00c0*/  IMAD R3, R0, R6, R3 ;  /* 0x0000000600037224 */ /* 0x000fc800078e0203 */
[----:B----4-:R-:W-:-:S06]  /*00d0*/  IMAD.WIDE.U32 R4, R3, 0x4, R4 ;  /* 0x0000000403047825 */ /* 0x010fcc00078e0004 */
[----:B--2---:R-:W2:Y:S01]  /*00e0*/  LDG.E R4, desc[UR4][R4.64] ;  /* 0x0000000404047981 */ /* 0x004ea2000c1e1900 */
[----:B------:R-:W-:Y:S02]  /*00f0*/  MOV R2, 0x400 ;  /* 0x0000040000027802 */ /* 0x000fe40000000f00 */
[----:B------:R-:W-:Y:S01]  /*0100*/  ISETP.NE.AND P0, PT, R7, RZ, PT ;  /* 0x000000ff0700720c */ /* 0x000fe20003f05270 */
[----:B------:R-:W0:Y:S02]  /*0110*/  S2R R3, SR_CgaCtaId ;  /* 0x0000000000037919 */ /* 0x000e240000008800 */
[----:B0-----:R-:W-:-:S04]  /*0120*/  LEA R2, R3, R2, 0x18 ;  /* 0x0000000203027211 */ /* 0x001fc800078ec0ff */
[----:B------:R-:W-:-:S05]  /*0130*/  LEA R3, R7, R2, 0x2 ;  /* 0x0000000207037211 */ /* 0x000fca00078e10ff */
[----:B--2---:R0:W-:Y:S01]  /*0140*/  STS [R3], R4 ;  /* 0x0000000403007388 */ /* 0x0041e20000000800 */
[----:B------:R-:W-:Y:S06]  /*0150*/  BAR.SYNC.DEFER_BLOCKING 0x0 ;  /* 0x0000000000007b1d */ /* 0x000fec0000010000 */
[----:B------:R-:W-:Y:S05]  /*0160*/  @P0 EXIT ;  /* 0x000000000000094d */ /* 0x000fea0003800000 */
[----:B------:R-:W-:Y:S01]  /*0170*/  ISETP.GE.U32.AND P0, PT, R22, 0x2, PT ;  /* 0x000000021600780c */ /* 0x000fe20003f06070 */
[----:B0-----:R-:W-:-:S12]  /*0180*/  IMAD.MOV.U32 R3, RZ, RZ, RZ ;  /* 0x000000ffff037224 */ /* 0x001fd800078e00ff */
[----:B------:R-:W-:Y:S05]  /*0190*/  @!P0 BRA `(.L_x_20) ;  /* 0x0000000400508947 */ /* 0x000fea0003800000 */
[C---:B------:R-:W-:Y:S01]  /*01a0*/  IADD3 R3, PT, PT, R0.reuse, -0x1, RZ ;  /* 0xffffffff00037810 */ /* 0x040fe20007ffe0ff */
[----:B------:R-:W-:Y:S01]  /*01b0*/  HFMA2 R13, -RZ, RZ, 0, 0 ;  /* 0x00000000ff0d7431 */ /* 0x000fe200000001ff */
[----:B------:R-:W-:Y:S02]  /*01c0*/  LOP3.LUT R26, R0, 0x7, RZ, 0xc0, !PT ;  /* 0x00000007001a7812 */ /* 0x000fe400078ec0ff */
[----:B------:R-:W-:Y:S01]  /*01d0*/  ISETP.GE.U32.AND P0, PT, R3, 0x7, PT ;  /* 0x000000070300780c */ /* 0x000fe20003f06070 */
[----:B------:R-:W-:Y:S01]  /*01e0*/  IMAD.MOV.U32 R3, RZ, RZ, RZ ;  /* 0x000000ffff037224 */ /* 0x000fe200078e00ff */
[----:B------:R-:W-:-:S11]  /*01f0*/  ISETP.NE.AND P1, PT, R26, RZ, PT ;  /* 0x000000ff1a00720c */ /* 0x000fd60003f25270 */
[----:B------:R-:W-:Y:S05]  /*0200*/  @!P0 BRA `(.L_x_21) ;  /* 0x0000000000908947 */ /* 0x000fea0003800000 */
[----:B------:R-:W-:Y:S01]  /*0210*/  LOP3.LUT R16, R0, 0x7ffffff8, RZ, 0xc0, !PT ;  /* 0x7ffffff800107812 */ /* 0x000fe200078ec0ff */
[----:B------:R-:W-:Y:S01]  /*0220*/  VIADD R15, R2, 0x10 ;  /* 0x00000010020f7836 */ /* 0x000fe20000000000 */
[----:B------:R-:W-:Y:S02]  /*0230*/  LOP3.LUT R13, R0, 0x3f8, RZ, 0xc0, !PT ;  /* 0x000003f8000d7812 */ /* 0x000fe400078ec0ff */
[----:B------:R-:W-:Y:S01]  /*0240*/  MOV R3, RZ ;  /* 0x000000ff00037202 */ /* 0x000fe20000000f00 */
[----:B------:R-:W-:-:S07]  /*0250*/  IMAD.MOV R16, RZ, RZ, -R16 ;  /* 0x000000ffff107224 */ /* 0x000fce00078e0a10 */
.L_x_22:
[----:B------:R-:W-:Y:S01]  /*0260*/  LEA R23, R0, R15, 0x2 ;  /* 0x0000000f00177211 */ /* 0x000fe200078e10ff */
[----:B------:R-:W-:Y:S01]  /*0270*/  LDS.128 R4, [R15+-0x10] ;  /* 0xfffff0000f047984 */ /* 0x000fe20000000c00 */
[----:B------:R-:W-:-:S03]  /*0280*/  VIADD R16, R16, 0x8 ;  /* 0x0000000810107836 */ /* 0x000fc60000000000 */
[----:B------:R-:W0:Y:S02]  /*0290*/  LDS R25, [R23+-0x10] ;  /* 0xfffff00017197984 */ /* 0x000e240000000800 */
[----:B------:R-:W-:Y:S02]  /*02a0*/  ISETP.NE.AND P0, PT, R16, RZ, PT ;  /* 0x000000ff1000720c */ /* 0x000fe40003f05270 */
[----:B------:R-:W1:Y:S04]  /*02b0*/  LDS R24, [R23+-0xc] ;  /* 0xfffff40017187984 */ /* 0x000e680000000800 */
[----:B------:R-:W2:Y:S04]  /*02c0*/  LDS R21, [R23+-0x8] ;  /* 0xfffff80017157984 */ /* 0x000ea80000000800 */
[----:B------:R-:W3:Y:S04]  /*02d0*/  LDS R18, [R23+-0x4] ;  /* 0xfffffc0017127984 */ /* 0x000ee80000000800 */
[----:B------:R4:W-:Y:S04]  /*02e0*/  LDS.128 R8, [R15] ;  /* 0x000000000f087984 */ /* 0x0009e80000000c00 */
[----:B------:R-:W5:Y:S04]  /*02f0*/  LDS R19, [R23] ;  /* 0x0000000017137984 */ /* 0x000f680000000800 */
[----:B------:R-:W5:Y:S01]  /*0300*/  LDS R14, [R23+0x4] ;  /* 0x00000400170e7984 */ /* 0x000f620000000800 */
[----:B----4-:R-:W-:-:S03]  /*0310*/  IADD3 R15, PT, PT, R15, 0x20, RZ ;  /* 0x000000200f0f7810 */ /* 0x010fc60007ffe0ff */
[----:B------:R-:W4:Y:S04]  /*0320*/  LDS R17, [R23+0x8] ;  /* 0x0000080017117984 */ /* 0x000f280000000800 */
[----:B------:R-:W4:Y:S01]  /*0330*/  LDS R20, [R23+0xc] ;  /* 0x00000c0017147984 */ /* 0x000f220000000800 */
[----:B0-----:R-:W-:-:S04]  /*0340*/  FADD R4, R4, -R25 ;  /* 0x8000001904047221 */ /* 0x001fc80000000000 */
[----:B------:R-:W-:Y:S01]  /*0350*/  FFMA R3, R4, R4, R3 ;  /* 0x0000000404037223 */ /* 0x000fe20000000003 */
[----:B-1----:R-:W-:Y:S01]  /*0360*/  FADD R24, R5, -R24 ;  /* 0x8000001805187221 */ /* 0x002fe20000000000 */
[----:B--2---:R-:W-:-:S03]  /*0370*/  FADD R6, R6, -R21 ;  /* 0x8000001506067221 */ /* 0x004fc60000000000 */
[----:B------:R-:W-:Y:S01]  /*0380*/  FFMA R3, R24, R24, R3 ;  /* 0x0000001818037223 */ /* 0x000fe20000000003 */
[----:B---3--:R-:W-:-:S03]  /*0390*/  FADD R18, R7, -R18 ;  /* 0x8000001207127221 */ /* 0x008fc60000000000 */
[----:B------:R-:W-:-:S04]  /*03a0*/  FFMA R3, R6, R6, R3 ;  /* 0x0000000606037223 */ /* 0x000fc80000000003 */
[----:B------:R-:W-:Y:S01]  /*03b0*/  FFMA R3, R18, R18, R3 ;  /* 0x0000001212037223 */ /* 0x000fe20000000003 */
[----:B-----5:R-:W-:-:S04]  /*03c0*/  FADD R8, R8, -R19 ;  /* 0x8000001308087221 */ /* 0x020fc80000000000 */
[----:B------:R-:W-:Y:S01]  /*03d0*/  FFMA R3, R8, R8, R3 ;  /* 0x0000000808037223 */ /* 0x000fe20000000003 */
[----:B------:R-:W-:Y:S01]  /*03e0*/  FADD R14, R9, -R14 ;  /* 0x8000000e090e7221 */ /* 0x000fe20000000000 */
[----:B----4-:R-:W-:-:S03]  /*03f0*/  FADD R10, R10, -R17 ;  /* 0x800000110a0a7221 */ /* 0x010fc60000000000 */
[----:B------:R-:W-:Y:S01]  /*0400*/  FFMA R3, R14, R14, R3 ;  /* 0x0000000e0e037223 */ /* 0x000fe20000000003 */
[----:B------:R-:W-:-:S03]  /*0410*/  FADD R20, R11, -R20 ;  /* 0x800000140b147221 */ /* 0x000fc60000000000 */
[----:B------:R-:W-:-:S04]  /*0420*/  FFMA R3, R10, R10, R3 ;  /* 0x0000000a0a037223 */ /* 0x000fc80000000003 */
[----:B------:R-:W-:Y:S01]  /*0430*/  FFMA R3, R20, R20, R3 ;  /* 0x0000001414037223 */ /* 0x000fe20000000003 */
[----:B------:R-:W-:Y:S06]  /*0440*/  @P0 BRA `(.L_x_22) ;  /* 0xfffffffc00840947 */ /* 0x000fec000383ffff */
.L_x_21:
[----:B------:R-:W-:Y:S05]  /*0450*/  @!P1 BRA `(.L_x_20) ;  /* 0x0000000000a09947 */ /* 0x000fea0003800000 */
[----:B------:R-:W-:Y:S02]  /*0460*/  ISETP.GE.U32.AND P0, PT, R26, 0x4, PT ;  /* 0x000000041a00780c */ /* 0x000fe40003f06070 */
[----:B------:R-:W-:-:S11]  /*0470*/  LOP3.LUT P1, R16, R0, 0x3, RZ, 0xc0, !PT ;  /* 0x0000000300107812 */ /* 0x000fd6000782c0ff */
[----:B------:R-:W-:Y:S05]  /*0480*/  @!P0 BRA `(.L_x_23) ;  /* 0x0000000000448947 */ /* 0x000fea0003800000 */
[C---:B------:R-:W-:Y:S02]  /*0490*/  IMAD R9, R13.reuse, 0x4, R2 ;  /* 0x000000040d097824 */ /* 0x040fe400078e0202 */
[----:B------:R-:W-:-:S03]  /*04a0*/  VIADD R13, R13, 0x4 ;  /* 0x000000040d0d7836 */ /* 0x000fc60000000000 */
[----:B------:R-:W-:Y:S01]  /*04b0*/  LEA R8, R0, R9, 0x2 ;  /* 0x0000000900087211 */ /* 0x000fe200078e10ff */
[----:B------:R-:W-:Y:S04]  /*04c0*/  LDS.64 R6, [R9] ;  /* 0x0000000009067984 */ /* 0x000fe80000000a00 */
[----:B------:R-:W0:Y:S04]  /*04d0*/  LDS R11, [R8] ;  /* 0x00000000080b7984 */ /* 0x000e280000000800 */
[----:B------:R-:W1:Y:S04]  /*04e0*/  LDS R10, [R8+0x4] ;  /* 0x00000400080a7984 */ /* 0x000e680000000800 */
[----:B------:R-:W-:Y:S04]  /*04f0*/  LDS.64 R4, [R9+0x8] ;  /* 0x0000080009047984 */ /* 0x000fe80000000a00 */
[----:B------:R-:W2:Y:S04]  /*0500*/  LDS R15, [R8+0x8] ;  /* 0x00000800080f7984 */ /* 0x000ea80000000800 */
[----:B------:R-:W3:Y:S01]  /*0510*/  LDS R14, [R8+0xc] ;  /* 0x00000c00080e7984 */ /* 0x000ee20000000800 */
[----:B0-----:R-:W-:-:S04]  /*0520*/  FADD R6, R6, -R11 ;  /* 0x8000000b06067221 */ /* 0x001fc80000000000 */
[----:B------:R-:W-:Y:S01]  /*0530*/  FFMA R3, R6, R6, R3 ;  /* 0x0000000606037223 */ /* 0x000fe20000000003 */
[----:B-1----:R-:W-:-:S04]  /*0540*/  FADD R10, -R10, R7 ;  /* 0x000000070a0a7221 */ /* 0x002fc80000000100 */
[----:B------:R-:W-:Y:S01]  /*0550*/  FFMA R3, R10, R10, R3 ;  /* 0x0000000a0a037223 */ /* 0x000fe20000000003 */
[----:B--2---:R-:W-:Y:S01]  /*0560*/  FADD R4, R4, -R15 ;  /* 0x8000000f04047221 */ /* 0x004fe20000000000 */
[----:B---3--:R-:W-:-:S03]  /*0570*/  FADD R14, -R14, R5 ;  /* 0x000000050e0e7221 */ /* 0x008fc60000000100 */
[----:B------:R-:W-:-:S04]  /*0580*/  FFMA R3, R4, R4, R3 ;  /* 0x0000000404037223 */ /* 0x000fc80000000003 */
[----:B------:R-:W-:-:S07]  /*0590*/  FFMA R3, R14, R14, R3 ;  /* 0x0000000e0e037223 */ /* 0x000fce0000000003 */
.L_x_23:
[----:B------:R-:W-:Y:S05]  /*05a0*/  @!P1 BRA `(.L_x_20) ;  /* 0x00000000004c9947 */ /* 0x000fea0003800000 */
[----:B------:R-:W-:Y:S02]  /*05b0*/  ISETP.NE.AND P0, PT, R16, 0x1, PT ;  /* 0x000000011000780c */ /* 0x000fe40003f05270 */
[----:B------:R-:W-:-:S11]  /*05c0*/  LOP3.LUT P1, RZ, R22, 0x2, RZ, 0xc0, !PT ;  /* 0x0000000216ff7812 */ /* 0x000fd6000782c0ff */
[----:B------:R-:W-:Y:S05]  /*05d0*/  @!P0 BRA `(.L_x_24) ;  /* 0x0000000000288947 */ /* 0x000fea0003800000 */
[C---:B------:R-:W-:Y:S02]  /*05e0*/  LEA R5, R13.reuse, R2, 0x2 ;  /* 0x000000020d057211 */ /* 0x040fe400078e10ff */
[----:B------:R-:W-:-:S03]  /*05f0*/  IADD3 R13, PT, PT, R13, 0x2, RZ ;  /* 0x000000020d0d7810 */ /* 0x000fc60007ffe0ff */
[----:B------:R-:W-:Y:S02]  /*0600*/  IMAD R6, R0, 0x4, R5 ;  /* 0x0000000400067824 */ /* 0x000fe400078e0205 */
[----:B------:R-:W-:Y:S04]  /*0610*/  LDS.64 R4, [R5] ;  /* 0x0000000005047984 */ /* 0x000fe80000000a00 */
[----:B------:R-:W0:Y:S04]  /*0620*/  LDS R7, [R6] ;  /* 0x0000000006077984 */ /* 0x000e280000000800 */
[----:B------:R-:W1:Y:S01]  /*0630*/  LDS R8, [R6+0x4] ;  /* 0x0000040006087984 */ /* 0x000e620000000800 */
[----:B0-----:R-:W-:Y:S01]  /*0640*/  FADD R4, R4, -R7 ;  /* 0x8000000704047221 */ /* 0x001fe20000000000 */
[----:B-1----:R-:W-:-:S03]  /*0650*/  FADD R8, -R8, R5 ;  /* 0x0000000508087221 */ /* 0x002fc60000000100 */
[----:B------:R-:W-:-:S04]  /*0660*/  FFMA R3, R4, R4, R3 ;  /* 0x0000000404037223 */ /* 0x000fc80000000003 */
[----:B------:R-:W-:-:S07]  /*0670*/  FFMA R3, R8, R8, R3 ;  /* 0x0000000808037223 */ /* 0x000fce0000000003 */
.L_x_24:
[----:B------:R-:W-:-:S05]  /*0680*/  @P1 IMAD R13, R13, 0x4, R2 ;  /* 0x000000040d0d1824 */ /* 0x000fca00078e0202 */
[----:B------:R-:W-:Y:S02]  /*0690*/  @P1 LEA R0, R0, R13, 0x2 ;  /* 0x0000000d00001211 */ /* 0x000fe400078e10ff */
[----:B------:R-:W-:Y:S04]  /*06a0*/  @P1 LDS R13, [R13] ;  /* 0x000000000d0d1984 */ /* 0x000fe80000000800 */
[----:B------:R-:W0:Y:S02]  /*06b0*/  @P1 LDS R0, [R0] ;  /* 0x0000000000001984 */ /* 0x000e240000000800 */
[----:B0-----:R-:W-:-:S04]  /*06c0*/  @P1 FADD R2, R13, -R0 ;  /* 0x800000000d021221 */ /* 0x001fc80000000000 */
[----:B------:R-:W-:-:S07]  /*06d0*/  @P1 FFMA R3, R2, R2, R3 ;  /* 0x0000000202031223 */ /* 0x000fce0000000003 */
.L_x_20:
[----:B------:R-:W0:Y:S08]  /*06e0*/  LDC R6, c[0x0][0x390] ;  /* 0x0000e400ff067b82 */ /* 0x000e300000000800 */
        /* <DEDUP_REMOVED lines=11> */
[----:B------:R-:W-:Y:S05]  /*07a0*/  CALL.REL.NOINC `($__internal_1_$__cuda_sm3x_div_rn_noftz_f32_slowpath) ;  /* 0x0000000000787944 */ /* 0x000fea0003c00000 */
[----:B------:R-:W-:-:S07]  /*07b0*/  IMAD.MOV.U32 R5, RZ, RZ, R2 ;  /* 0x000000ffff057224 */ /* 0x000fce00078e0002 */
.L_x_25:
[----:B------:R-:W0:Y:S02]  /*07c0*/  LDC R6, c[0x0][0x390] ;  /* 0x0000e400ff067b82 */ /* 0x000e240000000800 */
        /* <DEDUP_REMOVED lines=8> */
[----:B------:R-:W-:Y:S02]  /*0850*/  MOV R3, R5 ;  /* 0x0000000500037202 */ /* 0x000fe40000000f00 */
[----:B------:R-:W-:-:S07]  /*0860*/  MOV R4, 0x880 ;  /* 0x0000088000047802 */ /* 0x000fce0000000f00 */
[----:B------:R-:W-:Y:S05]  /*0870*/  CALL.REL.NOINC `($__internal_1_$__cuda_sm3x_div_rn_noftz_f32_slowpath) ;  /* 0x0000000000447944 */ /* 0x000fea0003c00000 */
[----:B------:R-:W-:-:S07]  /*0880*/  IMAD.MOV.U32 R4, RZ, RZ, R2 ;  /* 0x000000ffff047224 */ /* 0x000fce00078e0002 */
.L_x_26:
[----:B------:R-:W-:Y:S02]  /*0890*/  HFMA2 R3, -RZ, RZ, 0.96630859375, -0.0022525787353515625 ;  /* 0x3bbb989dff037431 */ /* 0x000fe400000001ff */
[----:B------:R-:W-:Y:S01]  /*08a0*/  IMAD.MOV.U32 R5, RZ, RZ, 0x437c0000 ;  /* 0x437c0000ff057424 */ /* 0x000fe200078e00ff */
[----:B------:R-:W0:Y:S02]  /*08b0*/  LDC R7, c[0x0][0x370] ;  /* 0x0000dc00ff077b82 */ /* 0x000e240000000800 */
[----:B------:R-:W-:-:S06]  /*08c0*/  FFMA.SAT R0, R4, R3, 0.5 ;  /* 0x3f00000004007423 */ /* 0x000fcc0000002003 */
[----:B------:R-:W1:Y:S01]  /*08d0*/  LDC.64 R2, c[0x0][0x380] ;  /* 0x0000e000ff027b82 */ /* 0x000e620000000a00 */
[----:B------:R-:W-:-:S04]  /*08e0*/  FFMA.RM R0, R0, R5, 12582913 ;  /* 0x4b40000100007423 */ /* 0x000fc80000004005 */
[C---:B------:R-:W-:Y:S01]  /*08f0*/  FADD R5, R0.reuse, -12583039 ;  /* 0xcb40007f00057421 */ /* 0x040fe20000000000 */
[----:B------:R-:W-:-:S03]  /*0900*/  SHF.L.U32 R0, R0, 0x17, RZ ;  /* 0x0000001700007819 */ /* 0x000fc600000006ff */
[----:B------:R-:W-:-:S04]  /*0910*/  FFMA R5, R4, 1.4426950216293334961, -R5 ;  /* 0x3fb8aa3b04057823 */ /* 0x000fc80000000805 */
[----:B------:R-:W-:Y:S01]  /*0920*/  FFMA R5, R4, 1.925963033500011079e-08, R5 ;  /* 0x32a5706004057823 */ /* 0x000fe20000000005 */
[----:B0-----:R-:W-:-:S05]  /*0930*/  IMAD R7, R12, R7, UR6 ;  /* 0x000000060c077e24 */ /* 0x001fca000f8e0207 */
[----:B------:R-:W0:Y:S01]  /*0940*/  MUFU.EX2 R5, R5 ;  /* 0x0000000500057308 */ /* 0x000e220000000800 */
[----:B-1----:R-:W-:-:S04]  /*0950*/  IMAD.WIDE.U32 R2, R7, 0x4, R2 ;  /* 0x0000000407027825 */ /* 0x002fc800078e0002 */
[----:B0-----:R-:W-:-:S05]  /*0960*/  FMUL R7, R0, R5 ;  /* 0x0000000500077220 */ /* 0x001fca0000400000 */
[----:B------:R-:W-:Y:S01]  /*0970*/  STG.E desc[UR4][R2.64], R7 ;  /* 0x0000000702007986 */ /* 0x000fe2000c101904 */
[----:B------:R-:W-:Y:S05]  /*0980*/  EXIT ;  /* 0x000000000000794d */ /* 0x000fea0003800000 */
        .weak           $__internal_1_$__cuda_sm3x_div_rn_noftz_f32_slowpath
        .type           $__internal_1_$__cuda_sm3x_div_rn_noftz_f32_slowpath,@function
        .size           $__internal_1_$__cuda_sm3x_div_rn_noftz_f32_slowpath,(.L_x_54 - $__internal_1_$__cuda_sm3x_div_rn_noftz_f32_slowpath)
$__internal_1_$__cuda_sm3x_div_rn_noftz_f32_slowpath:
[--C-:B------:R-:W-:Y:S02]  /*0990*/  SHF.R.U32.HI R5, RZ, 0x17, R0.reuse ;  /* 0x00000017ff057819 */ /* 0x100fe40000011600 */
[----:B------:R-:W-:Y:S02]  /*09a0*/  SHF.R.U32.HI R2, RZ, 0x17, R3 ;  /* 0x00000017ff027819 */ /* 0x000fe40000011603 */
[----:B------:R-:W-:Y:S02]  /*09b0*/  LOP3.LUT R5, R5, 0xff, RZ, 0xc0, !PT ;  /* 0x000000ff05057812 */ /* 0x000fe400078ec0ff */
[----:B------:R-:W-:Y:S01]  /*09c0*/  LOP3.LUT R8, R2, 0xff, RZ, 0xc0, !PT ;  /* 0x000000ff02087812 */ /* 0x000fe200078ec0ff */
[----:B------:R-:W-:Y:S02]  /*09d0*/  IMAD.MOV.U32 R2, RZ, RZ, R0 ;  /* 0x000000ffff027224 */ /* 0x000fe400078e0000 */
[----:B------:R-:W-:Y:S01]  /*09e0*/  VIADD R7, R5, 0xffffffff ;  /* 0xffffffff05077836 */ /* 0x000fe20000000000 */
[----:B------:R-:W-:-:S04]  /*09f0*/  IADD3 R9, PT, PT, R8, -0x1, RZ ;  /* 0xffffffff08097810 */ /* 0x000fc80007ffe0ff */
[----:B------:R-:W-:-:S04]  /*0a00*/  ISETP.GT.U32.AND P0, PT, R7, 0xfd, PT ;  /* 0x000000fd0700780c */ /* 0x000fc80003f04070 */
[----:B------:R-:W-:-:S13]  /*0a10*/  ISETP.GT.U32.OR P0, PT, R9, 0xfd, P0 ;  /* 0x000000fd0900780c */ /* 0x000fda0000704470 */
[----:B------:R-:W-:Y:S01]  /*0a20*/  @!P0 MOV R6, RZ ;  /* 0x000000ff00068202 */ /* 0x000fe20000000f00 */
        /* <DEDUP_REMOVED lines=19> */
[----:B------:R-:W-:Y:S01]  /*0b60*/  @P0 IMAD.MOV.U32 R6, RZ, RZ, RZ ;  /* 0x000000ffff060224 */ /* 0x000fe200078e00ff */
[----:B------:R-:W-:Y:S01]  /*0b70*/  @!P0 MOV R6, 0xffffffc0 ;  /* 0xffffffc000068802 */ /* 0x000fe20000000f00 */
[----:B------:R-:W-:Y:S01]  /*0b80*/  @!P0 FFMA R3, R3, 1.84467440737095516160e+19, RZ ;  /* 0x5f80000003038823 */ /* 0x000fe200000000ff */
[----:B------:R-:W-:-:S03]  /*0b90*/  @!P1 FFMA R2, R0, 1.84467440737095516160e+19, RZ ;  /* 0x5f80000000029823 */ /* 0x000fc600000000ff */
[----:B------:R-:W-:-:S07]  /*0ba0*/  @!P1 VIADD R6, R6, 0x40 ;  /* 0x0000004006069836 */ /* 0x000fce0000000000 */
.L_x_27:
[----:B------:R-:W-:Y:S01]  /*0bb0*/  LEA R7, R5, 0xc0800000, 0x17 ;  /* 0xc080000005077811 */ /* 0x000fe200078eb8ff */
[----:B------:R-:W-:-:S03]  /*0bc0*/  VIADD R8, R8, 0xffffff81 ;  /* 0xffffff8108087836 */ /* 0x000fc60000000000 */
        /* <DEDUP_REMOVED lines=14> */
[----:B------:R-:W-:-:S05]  /*0cb0*/  LOP3.LUT R3, R3, 0xff, RZ, 0xc0, !PT ;  /* 0x000000ff03037812 */ /* 0x000fca00078ec0ff */
[----:B------:R-:W-:-:S05]  /*0cc0*/  IMAD.IADD R7, R3, 0x1, R5 ;  /* 0x0000000103077824 */ /* 0x000fca00078e0205 */
[----:B------:R-:W-:-:S04]  /*0cd0*/  IADD3 R3, PT, PT, R7, -0x1, RZ ;  /* 0xffffffff07037810 */ /* 0x000fc80007ffe0ff */
        /* <DEDUP_REMOVED lines=10> */
[C---:B------:R-:W-:Y:S02]  /*0d80*/  VIADD R8, R7.reuse, 0x20 ;  /* 0x0000002007087836 */ /* 0x040fe40000000000 */
[CCC-:B------:R-:W-:Y:S01]  /*0d90*/  FFMA.RM R6, R14.reuse, R10.reuse, R9.reuse ;  /* 0x0000000a0e067223 */ /* 0x1c0fe20000004009 */
[----:B------:R-:W-:Y:S02]  /*0da0*/  ISETP.NE.AND P2, PT, R7, RZ, PT ;  /* 0x000000ff0700720c */ /* 0x000fe40003f45270 */
[----:B------:R-:W-:Y:S01]  /*0db0*/  LOP3.LUT R5, R3, 0x7fffff, RZ, 0xc0, !PT ;  /* 0x007fffff03057812 */ /* 0x000fe200078ec0ff */
[----:B------:R-:W-:Y:S01]  /*0dc0*/  FFMA.RP R3, R14, R10, R9 ;  /* 0x0000000a0e037223 */ /* 0x000fe20000008009 */
[----:B------:R-:W-:Y:S02]  /*0dd0*/  ISETP.NE.AND P1, PT, R7, RZ, PT ;  /* 0x000000ff0700720c */ /* 0x000fe40003f25270 */
[----:B------:R-:W-:-:S02]  /*0de0*/  LOP3.LUT R5, R5, 0x800000, RZ, 0xfc, !PT ;  /* 0x0080000005057812 */ /* 0x000fc400078efcff */
[----:B------:R-:W-:Y:S02]  /*0df0*/  IADD3 R7, PT, PT, -R7, RZ, RZ ;  /* 0x000000ff07077210 */ /* 0x000fe40007ffe1ff */
[----:B------:R-:W-:Y:S02]  /*0e00*/  SHF.L.U32 R8, R5, R8, RZ ;  /* 0x0000000805087219 */ /* 0x000fe400000006ff */
[----:B------:R-:W-:Y:S02]  /*0e10*/  FSETP.NEU.FTZ.AND P0, PT, R3, R6, PT ;  /* 0x000000060300720b */ /* 0x000fe40003f1d000 */
[----:B------:R-:W-:Y:S02]  /*0e20*/  SEL R6, R7, RZ, P2 ;  /* 0x000000ff07067207 */ /* 0x000fe40001000000 */
[----:B------:R-:W-:Y:S02]  /*0e30*/  ISETP.NE.AND P1, PT, R8, RZ, P1 ;  /* 0x000000ff0800720c */ /* 0x000fe40000f25270 */
[----:B------:R-:W-:-:S02]  /*0e40*/  SHF.R.U32.HI R6, RZ, R6, R5 ;  /* 0x00000006ff067219 */ /* 0x000fc40000011605 */
[----:B------:R-:W-:Y:S02]  /*0e50*/  PLOP3.LUT P0, PT, P0, P1, PT, 0xf8, 0x8f ;  /* 0x00000000008f781c */ /* 0x000fe40000703f70 */
[----:B------:R-:W-:Y:S02]  /*0e60*/  SHF.R.U32.HI R8, RZ, 0x1, R6 ;  /* 0x00000001ff087819 */ /* 0x000fe40000011606 */
[----:B------:R-:W-:-:S04]  /*0e70*/  SEL R3, RZ, 0x1, !P0 ;  /* 0x00000001ff037807 */ /* 0x000fc80004000000 */
[----:B------:R-:W-:-:S04]  /*0e80*/  LOP3.LUT R3, R3, 0x1, R8, 0xf8, !PT ;  /* 0x0000000103037812 */ /* 0x000fc800078ef808 */
[----:B------:R-:W-:-:S05]  /*0e90*/  LOP3.LUT R3, R3, R6, RZ, 0xc0, !PT ;  /* 0x0000000603037212 */ /* 0x000fca00078ec0ff */
[----:B------:R-:W-:-:S05]  /*0ea0*/  IMAD.IADD R3, R8, 0x1, R3 ;  /* 0x0000000108037824 */ /* 0x000fca00078e0203 */
[----:B------:R-:W-:Y:S01]  /*0eb0*/  LOP3.LUT R2, R3, R2, RZ, 0xfc, !PT ;  /* 0x0000000203027212 */ /* 0x000fe200078efcff */
[----:B------:R-:W-:Y:S06]  /*0ec0*/  BRA `(.L_x_34) ;  /* 0x0000000000347947 */ /* 0x000fec0003800000 */
.L_x_33:
[----:B------:R-:W-:-:S04]  /*0ed0*/  LOP3.LUT R2, R2, 0x80000000, RZ, 0xc0, !PT ;  /* 0x8000000002027812 */ /* 0x000fc800078ec0ff */
[----:B------:R-:W-:Y:S01]  /*0ee0*/  LOP3.LUT R2, R2, 0x7f800000, RZ, 0xfc, !PT ;  /* 0x7f80000002027812 */ /* 0x000fe200078efcff */
[----:B------:R-:W-:Y:S06]  /*0ef0*/  BRA `(.L_x_34) ;  /* 0x0000000000287947 */ /* 0x000fec0003800000 */
.L_x_32:
[----:B------:R-:W-:Y:S01]  /*0f00*/  LEA R2, R5, R2, 0x17 ;  /* 0x0000000205027211 */ /* 0x000fe200078eb8ff */
[----:B------:R-:W-:Y:S06]  /*0f10*/  BRA `(.L_x_34) ;  /* 0x0000000000207947 */ /* 0x000fec0003800000 */
.L_x_31:
[----:B------:R-:W-:-:S04]  /*0f20*/  LOP3.LUT R2, R2, 0x80000000, R3, 0x48, !PT ;  /* 0x8000000002027812 */ /* 0x000fc800078e4803 */
[----:B------:R-:W-:Y:S01]  /*0f30*/  LOP3.LUT R2, R2, 0x7f800000, RZ, 0xfc, !PT ;  /* 0x7f80000002027812 */ /* 0x000fe200078efcff */
[----:B------:R-:W-:Y:S06]  /*0f40*/  BRA `(.L_x_34) ;  /* 0x0000000000147947 */ /* 0x000fec0003800000 */
.L_x_30:
[----:B------:R-:W-:Y:S01]  /*0f50*/  LOP3.LUT R2, R2, 0x80000000, R3, 0x48, !PT ;  /* 0x8000000002027812 */ /* 0x000fe200078e4803 */
[----:B------:R-:W-:Y:S06]  /*0f60*/  BRA `(.L_x_34) ;  /* 0x00000000000c7947 */ /* 0x000fec0003800000 */
.L_x_29:
[----:B------:R-:W0:Y:S01]  /*0f70*/  MUFU.RSQ R2, -QNAN ;  /* 0xffc0000000027908 */ /* 0x000e220000001400 */
[----:B------:R-:W-:Y:S05]  /*0f80*/  BRA `(.L_x_34) ;  /* 0x0000000000047947 */ /* 0x000fea0003800000 */
.L_x_28:
[----:B------:R-:W-:-:S07]  /*0f90*/  FADD.FTZ R2, R3, R0 ;  /* 0x0000000003027221 */ /* 0x000fce0000010000 */
.L_x_34:
[----:B------:R-:W-:-:S04]  /*0fa0*/  IMAD.MOV.U32 R5, RZ, RZ, 0x0 ;  /* 0x00000000ff057424 */ /* 0x000fc800078e00ff */
[----:B0-----:R-:W-:Y:S05]  /*0fb0*/  RET.REL.NODEC R4 `(_Z23calc_dist_matrix_SHAREDPfS_f) ;  /* 0xfffffff004107950 */ /* 0x001fea0003c3ffff */
.L_x_35:
        /* <DEDUP_REMOVED lines=12> */
.L_x_54:


//--------------------- .text._Z21apply_gaussian_filterPfiiff --------------------------
	.section	.text._Z21apply_gaussian_filterPfiiff,"ax",@progbits
	.align	128
        .global         _Z21apply_gaussian_filterPfiiff
        .type           _Z21apply_gaussian_filterPfiiff,@function
        .size           _Z21apply_gaussian_filterPfiiff,(.L_x_55 - _Z21apply_gaussian_filterPfiiff)
        .other          _Z21apply_gaussian_filterPfiiff,@"STO_CUDA_ENTRY STV_DEFAULT"
_Z21apply_gaussian_filterPfiiff:
.text._Z21apply_gaussian_filterPfiiff:
[----:B------:R-:W-:Y:S01]  /*0000*/  LDC R1, c[0x0][0x37c] ;  /* 0x0000df00ff017b82 */ /* 0x000fe20000000800 */
[----:B------:R-:W0:Y:S01]  /*0010*/  S2R R2, SR_TID.Y ;  /* 0x0000000000027919 */ /* 0x000e220000002200 */
[----:B------:R-:W1:Y:S06]  /*0020*/  LDCU.64 UR4, c[0x0][0x388] ;  /* 0x00007100ff0477ac */ /* 0x000e6c0008000a00 */
[----:B------:R-:W2:Y:S01]  /*0030*/  LDC R3, c[0x0][0x390] ;  /* 0x0000e400ff037b82 */ /* 0x000ea20000000800 */
[----:B------:R-:W-:Y:S01]  /*0040*/  BSSY.RECONVERGENT B0, `(.L_x_36) ;  /* 0x0000019000007945 */ /* 0x000fe20003800200 */
[----:B------:R-:W3:Y:S01]  /*0050*/  S2R R4, SR_TID.X ;  /* 0x0000000000047919 */ /* 0x000ee20000002100 */
[----:B-1----:R-:W-:-:S04]  /*0060*/  UIADD3 UR4, UPT, UPT, UR4, -0x1, URZ ;  /* 0xffffffff04047890 */ /* 0x002fc8000fffe0ff */
[----:B------:R-:W-:Y:S01]  /*0070*/  ULEA.HI UR4, UR4, UR4, URZ, 0x1 ;  /* 0x0000000404047291 */ /* 0x000fe2000f8f08ff */
[----:B--2---:R-:W-:-:S03]  /*0080*/  FMUL R3, R3, R3 ;  /* 0x0000000303037220 */ /* 0x004fc60000400000 */
[----:B------:R-:W-:Y:S01]  /*0090*/  USHF.R.S32.HI UR4, URZ, 0x1, UR4 ;  /* 0x00000001ff047899 */ /* 0x000fe20008011404 */
[----:B------:R-:W1:Y:S05]  /*00a0*/  MUFU.RCP R6, R3 ;  /* 0x0000000300067308 */ /* 0x000e6a0000001000 */
[----:B0-----:R-:W-:Y:S01]  /*00b0*/  VIADD R0, R2, -UR4 ;  /* 0x8000000402007c36 */ /* 0x001fe20008000000 */
[----:B------:R-:W-:-:S04]  /*00c0*/  UIADD3 UR4, UPT, UPT, UR5, -0x1, URZ ;  /* 0xffffffff05047890 */ /* 0x000fc8000fffe0ff */
[----:B------:R-:W-:Y:S01]  /*00d0*/  I2FP.F32.S32 R0, R0 ;  /* 0x0000000000007245 */ /* 0x000fe20000201400 */
[----:B------:R-:W-:-:S04]  /*00e0*/  ULEA.HI UR4, UR4, UR4, URZ, 0x1 ;  /* 0x0000000404047291 */ /* 0x000fc8000f8f08ff */
[----:B------:R-:W-:Y:S01]  /*00f0*/  FMUL R0, R0, R0 ;  /* 0x0000000000007220 */ /* 0x000fe20000400000 */
[----:B------:R-:W-:-:S03]  /*0100*/  USHF.R.S32.HI UR4, URZ, 0x1, UR4 ;  /* 0x00000001ff047899 */ /* 0x000fc60008011404 */
[----:B------:R-:W0:Y:S01]  /*0110*/  FCHK P0, R0, R3 ;  /* 0x0000000300007302 */ /* 0x000e220000000000 */
[----:B-1----:R-:W-:-:S04]  /*0120*/  FFMA R5, -R3, R6, 1 ;  /* 0x3f80000003057423 */ /* 0x002fc80000000106 */
[----:B------:R-:W-:Y:S01]  /*0130*/  FFMA R5, R6, R5, R6 ;  /* 0x0000000506057223 */ /* 0x000fe20000000006 */
[----:B---3--:R-:W-:-:S03]  /*0140*/  VIADD R6, R4, -UR4 ;  /* 0x8000000404067c36 */ /* 0x008fc60008000000 */
[----:B------:R-:W-:Y:S02]  /*0150*/  FFMA R8, R0, R5, RZ ;  /* 0x0000000500087223 */ /* 0x000fe400000000ff */
[----:B------:R-:W-:Y:S02]  /*0160*/  I2FP.F32.S32 R6, R6 ;  /* 0x0000000600067245 */ /* 0x000fe40000201400 */
[----:B------:R-:W-:-:S04]  /*0170*/  FFMA R7, -R3, R8, R0 ;  /* 0x0000000803077223 */ /* 0x000fc80000000100 */
[----:B------:R-:W-:Y:S01]  /*0180*/  FFMA R5, R5, R7, R8 ;  /* 0x0000000705057223 */ /* 0x000fe20000000008 */
[----:B0-----:R-:W-:Y:S06]  /*0190*/  @!P0 BRA `(.L_x_37) ;  /* 0x00000000000c8947 */ /* 0x001fec0003800000 */
[----:B------:R-:W-:-:S07]  /*01a0*/  MOV R8, 0x1c0 ;  /* 0x000001c000087802 */ /* 0x000fce0000000f00 */
[----:B------:R-:W-:Y:S05]  /*01b0*/  CALL.REL.NOINC `($__internal_2_$__cuda_sm3x_div_rn_noftz_f32_slowpath) ;  /* 0x0000000000b47944 */ /* 0x000fea0003c00000 */
[----:B------:R-:W-:-:S07]  /*01c0*/  IMAD.MOV.U32 R5, RZ, RZ, R0 ;  /* 0x000000ffff057224 */ /* 0x000fce00078e0000 */
.L_x_37:
[----:B------:R-:W-:Y:S05]  /*01d0*/  BSYNC.RECONVERGENT B0 ;  /* 0x0000000000007941 */ /* 0x000fea0003800200 */
.L_x_36:
[----:B------:R-:W0:Y:S01]  /*01e0*/  LDC R3, c[0x0][0x394] ;  /* 0x0000e500ff037b82 */ /* 0x000e220000000800 */
[----:B------:R-:W-:Y:S01]  /*01f0*/  FMUL R0, R6, R6 ;  /* 0x0000000606007220 */ /* 0x000fe20000400000 */
[----:B------:R-:W1:Y:S01]  /*0200*/  LDCU.64 UR8, c[0x0][0x358] ;  /* 0x00006b00ff0877ac */ /* 0x000e620008000a00 */
[----:B------:R-:W-:Y:S01]  /*0210*/  BSSY.RECONVERGENT B0, `(.L_x_38) ;  /* 0x000000d000007945 */ /* 0x000fe20003800200 */
[----:B0-----:R-:W-:-:S04]  /*0220*/  FMUL R3, R3, R3 ;  /* 0x0000000303037220 */ /* 0x001fc80000400000 */
[----:B------:R-:W0:Y:S08]  /*0230*/  MUFU.RCP R8, R3 ;  /* 0x0000000300087308 */ /* 0x000e300000001000 */
[----:B------:R-:W2:Y:S01]  /*0240*/  FCHK P0, R0, R3 ;  /* 0x0000000300007302 */ /* 0x000ea20000000000 */
[----:B0-----:R-:W-:-:S04]  /*0250*/  FFMA R7, -R3, R8, 1 ;  /* 0x3f80000003077423 */ /* 0x001fc80000000108 */
[----:B------:R-:W-:-:S04]  /*0260*/  FFMA R7, R8, R7, R8 ;  /* 0x0000000708077223 */ /* 0x000fc80000000008 */
[----:B------:R-:W-:-:S04]  /*0270*/  FFMA R6, R0, R7, RZ ;  /* 0x0000000700067223 */ /* 0x000fc800000000ff */
[----:B------:R-:W-:-:S04]  /*0280*/  FFMA R8, -R3, R6, R0 ;  /* 0x0000000603087223 */ /* 0x000fc80000000100 */
[----:B------:R-:W-:Y:S01]  /*0290*/  FFMA R8, R7, R8, R6 ;  /* 0x0000000807087223 */ /* 0x000fe20000000006 */
[----:B-12---:R-:W-:Y:S06]  /*02a0*/  @!P0 BRA `(.L_x_39) ;  /* 0x00000000000c8947 */ /* 0x006fec0003800000 */
[----:B------:R-:W-:-:S07]  /*02b0*/  MOV R8, 0x2d0 ;  /* 0x000002d000087802 */ /* 0x000fce0000000f00 */
[----:B------:R-:W-:Y:S05]  /*02c0*/  CALL.REL.NOINC `($__internal_2_$__cuda_sm3x_div_rn_noftz_f32_slowpath) ;  /* 0x0000000000707944 */ /* 0x000fea0003c00000 */
[----:B------:R-:W-:-:S07]  /*02d0*/  MOV R8, R0 ;  /* 0x0000000000087202 */ /* 0x000fce0000000f00 */
.L_x_39:
[----:B------:R-:W-:Y:S05]  /*02e0*/  BSYNC.RECONVERGENT B0 ;  /* 0x0000000000007941 */ /* 0x000fea0003800200 */
.L_x_38:
[----:B------:R-:W-:Y:S01]  /*02f0*/  S2UR UR4, SR_CTAID.X ;  /* 0x00000000000479c3 */ /* 0x000fe20000002500 */
[----:B------:R-:W0:Y:S01]  /*0300*/  LDCU UR6, c[0x0][0x370] ;  /* 0x00006e00ff0677ac */ /* 0x000e220008000800 */
[----:B------:R-:W1:Y:S06]  /*0310*/  LDCU UR7, c[0x0][0x360] ;  /* 0x00006c00ff0777ac */ /* 0x000e6c0008000800 */
[----:B------:R-:W0:Y:S08]  /*0320*/  S2UR UR5, SR_CTAID.Y ;  /* 0x00000000000579c3 */ /* 0x000e300000002600 */
[----:B------:R-:W2:Y:S08]  /*0330*/  LDC R3, c[0x0][0x364] ;  /* 0x0000d900ff037b82 */ /* 0x000eb00000000800 */
[----:B------:R-:W3:Y:S01]  /*0340*/  LDC.64 R6, c[0x0][0x380] ;  /* 0x0000e000ff067b82 */ /* 0x000ee20000000a00 */
[----:B0-----:R-:W-:-:S06]  /*0350*/  UIMAD UR4, UR5, UR6, UR4 ;  /* 0x00000006050472a4 */ /* 0x001fcc000f8e0204 */
[----:B--2---:R-:W-:-:S04]  /*0360*/  IMAD R3, R3, UR4, R2 ;  /* 0x0000000403037c24 */ /* 0x004fc8000f8e0202 */
[----:B-1----:R-:W-:-:S04]  /*0370*/  IMAD R3, R3, UR7, R4 ;  /* 0x0000000703037c24 */ /* 0x002fc8000f8e0204 */
[----:B---3--:R-:W-:-:S05]  /*0380*/  IMAD.WIDE R2, R3, 0x4, R6 ;  /* 0x0000000403027825 */ /* 0x008fca00078e0206 */
[----:B------:R-:W2:Y:S01]  /*0390*/  LDG.E R7, desc[UR8][R2.64] ;  /* 0x0000000802077981 */ /* 0x000ea2000c1e1900 */
[----:B------:R-:W-:Y:S01]  /*03a0*/  FADD R5, R8, R5 ;  /* 0x0000000508057221 */ /* 0x000fe20000000000 */
[----:B------:R-:W-:Y:S02]  /*03b0*/  IMAD.MOV.U32 R0, RZ, RZ, 0x3bbb989d ;  /* 0x3bbb989dff007424 */ /* 0x000fe400078e00ff */
[----:B------:R-:W-:Y:S02]  /*03c0*/  IMAD.MOV.U32 R9, RZ, RZ, 0x437c0000 ;  /* 0x437c0000ff097424 */ /* 0x000fe400078e00ff */
[----:B------:R-:W-:-:S04]  /*03d0*/  FMUL R5, R5, -0.5 ;  /* 0xbf00000005057820 */ /* 0x000fc80000400000 */
[----:B------:R-:W-:-:S04]  /*03e0*/  FFMA.SAT R0, R5, R0, 0.5 ;  /* 0x3f00000005007423 */ /* 0x000fc80000002000 */
[----:B------:R-:W-:-:S04]  /*03f0*/  FFMA.RM R0, R0, R9, 12582913 ;  /* 0x4b40000100007423 */ /* 0x000fc80000004009 */
[C---:B------:R-:W-:Y:S01]  /*0400*/  FADD R4, R0.reuse, -12583039 ;  /* 0xcb40007f00047421 */ /* 0x040fe20000000000 */
[----:B------:R-:W-:-:S03]  /*0410*/  SHF.L.U32 R0, R0, 0x17, RZ ;  /* 0x0000001700007819 */ /* 0x000fc600000006ff */
[----:B------:R-:W-:-:S04]  /*0420*/  FFMA R4, R5, 1.4426950216293334961, -R4 ;  /* 0x3fb8aa3b05047823 */ /* 0x000fc80000000804 */
[----:B------:R-:W-:-:S04]  /*0430*/  FFMA R4, R5, 1.925963033500011079e-08, R4 ;  /* 0x32a5706005047823 */ /* 0x000fc80000000004 */
[----:B------:R-:W0:Y:S02]  /*0440*/  MUFU.EX2 R5, R4 ;  /* 0x0000000400057308 */ /* 0x000e240000000800 */
[----:B0-----:R-:W-:-:S04]  /*0450*/  FMUL R0, R0, R5 ;  /* 0x0000000500007220 */ /* 0x001fc80000400000 */
[----:B--2---:R-:W-:-:S05]  /*0460*/  FMUL R7, R0, R7 ;  /* 0x0000000700077220 */ /* 0x004fca0000400000 */
[----:B------:R-:W-:Y:S01]  /*0470*/  STG.E desc[UR8][R2.64], R7 ;  /* 0x0000000702007986 */ /* 0x000fe2000c101908 */
[----:B------:R-:W-:Y:S05]  /*0480*/  EXIT ;  /* 0x000000000000794d */ /* 0x000fea0003800000 */
        .weak           $__internal_2_$__cuda_sm3x_div_rn_noftz_f32_slowpath
        .type           $__internal_2_$__cuda_sm3x_div_rn_noftz_f32_slowpath,@function
        .size           $__internal_2_$__cuda_sm3x_div_rn_noftz_f32_slowpath,(.L_x_55 - $__internal_2_$__cuda_sm3x_div_rn_noftz_f32_slowpath)
$__internal_2_$__cuda_sm3x_div_rn_noftz_f32_slowpath:
[----:B------:R-:W-:Y:S01]  /*0490*/  SHF.R.U32.HI R9, RZ, 0x17, R3 ;  /* 0x00000017ff097819 */ /* 0x000fe20000011603 */
[----:B------:R-:W-:Y:S01]  /*04a0*/  BSSY.RECONVERGENT B1, `(.L_x_40) ;  /* 0x0000062000017945 */ /* 0x000fe20003800200 */
[----:B------:R-:W-:Y:S02]  /*04b0*/  SHF.R.U32.HI R7, RZ, 0x17, R0 ;  /* 0x00000017ff077819 */ /* 0x000fe40000011600 */
[----:B------:R-:W-:Y:S02]  /*04c0*/  LOP3.LUT R14, R9, 0xff, RZ, 0xc0, !PT ;  /* 0x000000ff090e7812 */ /* 0x000fe400078ec0ff */
[----:B------:R-:W-:-:S03]  /*04d0*/  LOP3.LUT R12, R7, 0xff, RZ, 0xc0, !PT ;  /* 0x000000ff070c7812 */ /* 0x000fc600078ec0ff */
[----:B------:R-:W-:Y:S02]  /*04e0*/  VIADD R10, R14, 0xffffffff ;  /* 0xffffffff0e0a7836 */ /* 0x000fe40000000000 */
[----:B------:R-:W-:-:S03]  /*04f0*/  VIADD R9, R12, 0xffffffff ;  /* 0xffffffff0c097836 */ /* 0x000fc60000000000 */
        /* <DEDUP_REMOVED lines=22> */
[----:B------:R-:W-:Y:S02]  /*0660*/  @P0 IMAD.MOV.U32 R7, RZ, RZ, RZ ;  /* 0x000000ffff070224 */ /* 0x000fe400078e00ff */
[----:B------:R-:W-:Y:S01]  /*0670*/  @!P0 FFMA R0, R0, 1.84467440737095516160e+19, RZ ;  /* 0x5f80000000008823 */ /* 0x000fe200000000ff */
[----:B------:R-:W-:Y:S02]  /*0680*/  @!P0 IMAD.MOV.U32 R7, RZ, RZ, -0x40 ;  /* 0xffffffc0ff078424 */ /* 0x000fe400078e00ff */
[----:B------:R-:W-:-:S03]  /*0690*/  @!P1 FFMA R3, R3, 1.84467440737095516160e+19, RZ ;  /* 0x5f80000003039823 */ /* 0x000fc600000000ff */
[----:B------:R-:W-:-:S07]  /*06a0*/  @!P1 IADD3 R7, PT, PT, R7, 0x40, RZ ;  /* 0x0000004007079810 */ /* 0x000fce0007ffe0ff */
.L_x_41:
[----:B------:R-:W-:Y:S01]  /*06b0*/  LEA R10, R14, 0xc0800000, 0x17 ;  /* 0xc08000000e0a7811 */ /* 0x000fe200078eb8ff */
[----:B------:R-:W-:Y:S04]  /*06c0*/  BSSY.RECONVERGENT B2, `(.L_x_46) ;  /* 0x0000036000027945 */ /* 0x000fe80003800200 */
[----:B------:R-:W-:Y:S02]  /*06d0*/  IMAD.IADD R10, R3, 0x1, -R10 ;  /* 0x00000001030a7824 */ /* 0x000fe400078e0a0a */
[----:B------:R-:W-:Y:S02]  /*06e0*/  VIADD R3, R12, 0xffffff81 ;  /* 0xffffff810c037836 */ /* 0x000fe40000000000 */
[----:B------:R0:W1:Y:S01]  /*06f0*/  MUFU.RCP R9, R10 ;  /* 0x0000000a00097308 */ /* 0x0000620000001000 */
[----:B------:R-:W-:Y:S01]  /*0700*/  FADD.FTZ R11, -R10, -RZ ;  /* 0x800000ff0a0b7221 */ /* 0x000fe20000010100 */
[C---:B------:R-:W-:Y:S01]  /*0710*/  IMAD R0, R3.reuse, -0x800000, R0 ;  /* 0xff80000003007824 */ /* 0x040fe200078e0200 */
[----:B0-----:R-:W-:-:S04]  /*0720*/  IADD3 R10, PT, PT, R3, 0x7f, -R14 ;  /* 0x0000007f030a7810 */ /* 0x001fc80007ffe80e */
[----:B------:R-:W-:Y:S01]  /*0730*/  IADD3 R10, PT, PT, R10, R7, RZ ;  /* 0x000000070a0a7210 */ /* 0x000fe20007ffe0ff */
[----:B-1----:R-:W-:-:S04]  /*0740*/  FFMA R12, R9, R11, 1 ;  /* 0x3f800000090c7423 */ /* 0x002fc8000000000b */
        /* <DEDUP_REMOVED lines=8> */
[----:B------:R-:W-:-:S04]  /*07d0*/  IMAD.IADD R11, R3, 0x1, R10 ;  /* 0x00000001030b7824 */ /* 0x000fc800078e020a */
        /* <DEDUP_REMOVED lines=11> */
[CCC-:B------:R-:W-:Y:S01]  /*0890*/  FFMA.RM R10, R16.reuse, R12.reuse, R9.reuse ;  /* 0x0000000c100a7223 */ /* 0x1c0fe20000004009 */
[C---:B------:R-:W-:Y:S02]  /*08a0*/  ISETP.NE.AND P2, PT, R11.reuse, RZ, PT ;  /* 0x000000ff0b00720c */ /* 0x040fe40003f45270 */
[----:B------:R-:W-:Y:S02]  /*08b0*/  ISETP.NE.AND P1, PT, R11, RZ, PT ;  /* 0x000000ff0b00720c */ /* 0x000fe40003f25270 */
[----:B------:R-:W-:Y:S01]  /*08c0*/  LOP3.LUT R7, R3, 0x7fffff, RZ, 0xc0, !PT ;  /* 0x007fffff03077812 */ /* 0x000fe200078ec0ff */
[----:B------:R-:W-:Y:S01]  /*08d0*/  FFMA.RP R3, R16, R12, R9 ;  /* 0x0000000c10037223 */ /* 0x000fe20000008009 */
[----:B------:R-:W-:Y:S01]  /*08e0*/  IADD3 R12, PT, PT, R11, 0x20, RZ ;  /* 0x000000200b0c7810 */ /* 0x000fe20007ffe0ff */
[----:B------:R-:W-:Y:S01]  /*08f0*/  IMAD.MOV R9, RZ, RZ, -R11 ;  /* 0x000000ffff097224 */ /* 0x000fe200078e0a0b */
[----:B------:R-:W-:-:S02]  /*0900*/  LOP3.LUT R7, R7, 0x800000, RZ, 0xfc, !PT ;  /* 0x0080000007077812 */ /* 0x000fc400078efcff */
[----:B------:R-:W-:Y:S02]  /*0910*/  FSETP.NEU.FTZ.AND P0, PT, R3, R10, PT ;  /* 0x0000000a0300720b */ /* 0x000fe40003f1d000 */
[----:B------:R-:W-:Y:S02]  /*0920*/  SHF.L.U32 R12, R7, R12, RZ ;  /* 0x0000000c070c7219 */ /* 0x000fe400000006ff */
        /* <DEDUP_REMOVED lines=11> */
.L_x_48:
[----:B------:R-:W-:-:S04]  /*09e0*/  LOP3.LUT R0, R0, 0x80000000, RZ, 0xc0, !PT ;  /* 0x8000000000007812 */ /* 0x000fc800078ec0ff */
[----:B------:R-:W-:Y:S01]  /*09f0*/  LOP3.LUT R0, R0, 0x7f800000, RZ, 0xfc, !PT ;  /* 0x7f80000000007812 */ /* 0x000fe200078efcff */
[----:B------:R-:W-:Y:S06]  /*0a00*/  BRA `(.L_x_49) ;  /* 0x0000000000047947 */ /* 0x000fec0003800000 */
.L_x_47:
[----:B------:R-:W-:-:S07]  /*0a10*/  LEA R0, R10, R0, 0x17 ;  /* 0x000000000a007211 */ /* 0x000fce00078eb8ff */
.L_x_49:
[----:B------:R-:W-:Y:S05]  /*0a20*/  BSYNC.RECONVERGENT B2 ;  /* 0x0000000000027941 */ /* 0x000fea0003800200 */
.L_x_46:
[----:B------:R-:W-:Y:S05]  /*0a30*/  BRA `(.L_x_50) ;  /* 0x0000000000207947 */ /* 0x000fea0003800000 */
.L_x_45:
[----:B------:R-:W-:-:S04]  /*0a40*/  LOP3.LUT R0, R3, 0x80000000, R0, 0x48, !PT ;  /* 0x8000000003007812 */ /* 0x000fc800078e4800 */
[----:B------:R-:W-:Y:S01]  /*0a50*/  LOP3.LUT R0, R0, 0x7f800000, RZ, 0xfc, !PT ;  /* 0x7f80000000007812 */ /* 0x000fe200078efcff */
[----:B------:R-:W-:Y:S06]  /*0a60*/  BRA `(.L_x_50) ;  /* 0x0000000000147947 */ /* 0x000fec0003800000 */
.L_x_44:
[----:B------:R-:W-:Y:S01]  /*0a70*/  LOP3.LUT R0, R3, 0x80000000, R0, 0x48, !PT ;  /* 0x8000000003007812 */ /* 0x000fe200078e4800 */
[----:B------:R-:W-:Y:S06]  /*0a80*/  BRA `(.L_x_50) ;  /* 0x00000000000c7947 */ /* 0x000fec0003800000 */
.L_x_43:
[----:B------:R-:W0:Y:S01]  /*0a90*/  MUFU.RSQ R0, -QNAN ;  /* 0xffc0000000007908 */ /* 0x000e220000001400 */
[----:B------:R-:W-:Y:S05]  /*0aa0*/  BRA `(.L_x_50) ;  /* 0x0000000000047947 */ /* 0x000fea0003800000 */
.L_x_42:
[----:B------:R-:W-:-:S07]  /*0ab0*/  FADD.FTZ R0, R0, R3 ;  /* 0x0000000300007221 */ /* 0x000fce0000010000 */
.L_x_50:
[----:B------:R-:W-:Y:S05]  /*0ac0*/  BSYNC.RECONVERGENT B1 ;  /* 0x0000000000017941 */ /* 0x000fea0003800200 */
.L_x_40:
[----:B------:R-:W-:-:S04]  /*0ad0*/  IMAD.MOV.U32 R9, RZ, RZ, 0x0 ;  /* 0x00000000ff097424 */ /* 0x000fc800078e00ff */
[----:B0-----:R-:W-:Y:S05]  /*0ae0*/  RET.REL.NODEC R8 `(_Z21apply_gaussian_filterPfiiff) ;  /* 0xfffffff408447950 */ /* 0x001fea0003c3ffff */
.L_x_51:
        /* <DEDUP_REMOVED lines=9> */
.L_x_55:


//--------------------- .text._Z16generate_3D_cubePfS_iiii --------------------------
	.section	.text._Z16generate_3D_cubePfS_iiii,"ax",@progbits
	.align	128
        .global         _Z16generate_3D_cubePfS_iiii
        .type           _Z16generate_3D_cubePfS_iiii,@function
        .size           _Z16generate_3D_cubePfS_iiii,(.L_x_59 - _Z16generate_3D_cubePfS_iiii)
        .other          _Z16generate_3D_cubePfS_iiii,@"STO_CUDA_ENTRY STV_DEFAULT"
_Z16generate_3D_cubePfS_iiii:
.text._Z16generate_3D_cubePfS_iiii:
[----:B------:R-:W-:Y:S08]  /*0000*/  LDC R1, c[0x0][0x37c] ;  /* 0x0000df00ff017b82 */ /* 0x000ff00000000800 */
[----:B------:R-:W0:Y:S01]  /*0010*/  LDC.64 R4, c[0x0][0x398] ;  /* 0x0000e600ff047b82 */ /* 0x000e220000000a00 */
[----:B------:R-:W1:Y:S01]  /*0020*/  S2R R9, SR_TID.X ;  /* 0x0000000000097919 */ /* 0x000e620000002100 */
[----:B------:R-:W2:Y:S01]  /*0030*/  LDCU.64 UR8, c[0x0][0x358] ;  /* 0x00006b00ff0877ac */ /* 0x000ea20008000a00 */
[----:B------:R-:W3:Y:S05]  /*0040*/  S2R R7, SR_TID.Y ;  /* 0x0000000000077919 */ /* 0x000eea0000002200 */
[----:B------:R-:W1:Y:S08]  /*0050*/  S2UR UR4, SR_CTAID.X ;  /* 0x00000000000479c3 */ /* 0x000e700000002500 */
[----:B------:R-:W3:Y:S08]  /*0060*/  S2UR UR5, SR_CTAID.Y ;  /* 0x00000000000579c3 */ /* 0x000ef00000002600 */
[----:B------:R-:W4:Y:S01]  /*0070*/  LDC.64 R10, c[0x0][0x390] ;  /* 0x0000e400ff0a7b82 */ /* 0x000f220000000a00 */
[----:B0-----:R-:W-:-:S02]  /*0080*/  VIADD R2, R5, 0xffffffff ;  /* 0xffffffff05027836 */ /* 0x001fc40000000000 */
[----:B------:R-:W-:-:S03]  /*0090*/  VIADD R0, R4, 0xffffffff ;  /* 0xffffffff04007836 */ /* 0x000fc60000000000 */
[----:B------:R-:W-:Y:S02]  /*00a0*/  LEA.HI R2, R2, R2, RZ, 0x1 ;  /* 0x0000000202027211 */ /* 0x000fe400078f08ff */
[----:B------:R-:W-:Y:S02]  /*00b0*/  LEA.HI R0, R0, R0, RZ, 0x1 ;  /* 0x0000000000007211 */ /* 0x000fe400078f08ff */
[----:B------:R-:W-:Y:S02]  /*00c0*/  SHF.R.S32.HI R2, RZ, 0x1, R2 ;  /* 0x00000001ff027819 */ /* 0x000fe40000011402 */
[----:B------:R-:W-:Y:S02]  /*00d0*/  SHF.R.S32.HI R0, RZ, 0x1, R0 ;  /* 0x00000001ff007819 */ /* 0x000fe40000011400 */
[----:B-1----:R-:W-:Y:S02]  /*00e0*/  IADD3 R4, PT, PT, -R2, UR4, R9 ;  /* 0x0000000402047c10 */ /* 0x002fe4000fffe109 */
[----:B---3--:R-:W-:Y:S01]  /*00f0*/  IADD3 R0, PT, PT, -R0, UR5, R7 ;  /* 0x0000000500007c10 */ /* 0x008fe2000fffe107 */
[----:B------:R-:W0:Y:S03]  /*0100*/  LDC.64 R2, c[0x0][0x380] ;  /* 0x0000e000ff027b82 */ /* 0x000e260000000a00 */
[----:B------:R-:W-:-:S02]  /*0110*/  LOP3.LUT R5, R0, R4, RZ, 0xfc, !PT ;  /* 0x0000000400057212 */ /* 0x000fc400078efcff */
[----:B----4-:R-:W-:-:S04]  /*0120*/  ISETP.GE.AND P0, PT, R4, R11, PT ;  /* 0x0000000b0400720c */ /* 0x010fc80003f06270 */
[----:B------:R-:W-:-:S04]  /*0130*/  ISETP.GE.OR P0, PT, R0, R10, P0 ;  /* 0x0000000a0000720c */ /* 0x000fc80000706670 */
[----:B------:R-:W-:-:S13]  /*0140*/  ISETP.LT.OR P0, PT, R5, RZ, P0 ;  /* 0x000000ff0500720c */ /* 0x000fda0000701670 */
[----:B------:R-:W-:-:S04]  /*0150*/  @!P0 IMAD R5, R0, R11, R4 ;  /* 0x0000000b00058224 */ /* 0x000fc800078e0204 */
[----:B0-----:R-:W-:Y:S01]  /*0160*/  @!P0 IMAD.WIDE R2, R5, 0x4, R2 ;  /* 0x0000000405028825 */ /* 0x001fe200078e0202 */
[----:B------:R-:W0:Y:S01]  /*0170*/  LDCU UR6, c[0x0][0x370] ;  /* 0x00006e00ff0677ac */ /* 0x000e220008000800 */
[----:B------:R-:W1:Y:S04]  /*0180*/  LDC.64 R4, c[0x0][0x388] ;  /* 0x0000e200ff047b82 */ /* 0x000e680000000a00 */
[----:B--2---:R-:W2:Y:S01]  /*0190*/  @!P0 LDG.E R3, desc[UR8][R2.64] ;  /* 0x0000000802038981 */ /* 0x004ea2000c1e1900 */
[----:B------:R-:W3:Y:S03]  /*01a0*/  LDCU UR7, c[0x0][0x360] ;  /* 0x00006c00ff0777ac */ /* 0x000ee60008000800 */
[----:B------:R-:W4:Y:S01]  /*01b0*/  LDC R0, c[0x0][0x364] ;  /* 0x0000d900ff007b82 */ /* 0x000f220000000800 */
[----:B0-----:R-:W-:-:S06]  /*01c0*/  UIMAD UR4, UR5, UR6, UR4 ;  /* 0x00000006050472a4 */ /* 0x001fcc000f8e0204 */
[----:B----4-:R-:W-:-:S04]  /*01d0*/  IMAD R0, R0, UR4, R7 ;  /* 0x0000000400007c24 */ /* 0x010fc8000f8e0207 */
[----:B---3--:R-:W-:-:S04]  /*01e0*/  IMAD R7, R0, UR7, R9 ;  /* 0x0000000700077c24 */ /* 0x008fc8000f8e0209 */
[----:B-1----:R-:W-:-:S05]  /*01f0*/  @!P0 IMAD.WIDE R4, R7, 0x4, R4 ;  /* 0x0000000407048825 */ /* 0x002fca00078e0204 */
[----:B--2---:R0:W-:Y:S01]  /*0200*/  @!P0 STG.E desc[UR8][R4.64], R3 ;  /* 0x0000000304008986 */ /* 0x0041e2000c101908 */
[----:B------:R-:W-:Y:S05]  /*0210*/  @!P0 EXIT ;  /* 0x000000000000894d */ /* 0x000fea0003800000 */
[----:B0-----:R-:W0:Y:S02]  /*0220*/  LDC.64 R2, c[0x0][0x388] ;  /* 0x0000e200ff027b82 */ /* 0x001e240000000a00 */
[----:B0-----:R-:W-:-:S05]  /*0230*/  IMAD.WIDE R2, R7, 0x4, R2 ;  /* 0x0000000407027825 */ /* 0x001fca00078e0202 */
[----:B------:R-:W-:Y:S01]  /*0240*/  STG.E desc[UR8][R2.64], RZ ;  /* 0x000000ff02007986 */ /* 0x000fe2000c101908 */
[----:B------:R-:W-:Y:S05]  /*0250*/  EXIT ;  /* 0x000000000000794d */ /* 0x000fea0003800000 */
.L_x_52:
        /* <DEDUP_REMOVED lines=10> */
.L_x_59:


//--------------------- .nv.shared._Z16calc_dist_matrixPfS_iif --------------------------
	.section	.nv.shared._Z16calc_dist_matrixPfS_iif,"aw",@nobits
	.sectionflags	@""
	.align	16
	.zero		1024


//--------------------- .nv.shared.reserved.0     --------------------------
	.section	.nv.shared.reserved.0,"aw",@nobits
	.weak		__nv_reservedSMEM_offset_0_alias
	.size		__nv_reservedSMEM_offset_0_alias, 0, 64
	.other		__nv_reservedSMEM_offset_0_alias,@"STO_CUDA_RESERVED_SHARED STV_DEFAULT"
__nv_reservedSMEM_offset_0_alias:
	.zero		0
	.zero		64


//--------------------- .nv.shared._Z23calc_dist_matrix_SHAREDPfS_f --------------------------
	.section	.nv.shared._Z23calc_dist_matrix_SHAREDPfS_f,"aw",@nobits
	.sectionflags	@""
	.align	16
	.zero		1024


//--------------------- .nv.shared._Z21apply_gaussian_filterPfiiff --------------------------
	.section	.nv.shared._Z21apply_gaussian_filterPfiiff,"aw",@nobits
	.sectionflags	@""
	.align	16
	.zero		1024


//--------------------- .nv.shared._Z16generate_3D_cubePfS_iiii --------------------------
	.section	.nv.shared._Z16generate_3D_cubePfS_iiii,"aw",@nobits
	.sectionflags	@""
	.align	16
	.zero		1024


//--------------------- .nv.constant0._Z16calc_dist_matrixPfS_iif --------------------------
	.section	.nv.constant0._Z16calc_dist_matrixPfS_iif,"a",@progbits
	.sectionflags	@""
	.align	4
.nv.constant0._Z16calc_dist_matrixPfS_iif:
	.zero		924


//--------------------- .nv.constant0._Z23calc_dist_matrix_SHAREDPfS_f --------------------------
	.section	.nv.constant0._Z23calc_dist_matrix_SHAREDPfS_f,"a",@progbits
	.sectionflags	@""
	.align	4
.nv.constant0._Z23calc_dist_matrix_SHAREDPfS_f:
	.zero		916


//--------------------- .nv.constant0._Z21apply_gaussian_filterPfiiff --------------------------
	.section	.nv.constant0._Z21apply_gaussian_filterPfiiff,"a",@progbits
	.sectionflags	@""
	.align	4
.nv.constant0._Z21apply_gaussian_filterPfiiff:
	.zero		920


//--------------------- .nv.constant0._Z16generate_3D_cubePfS_iiii --------------------------
	.section	.nv.constant0._Z16generate_3D_cubePfS_iiii,"a",@progbits
	.sectionflags	@""
	.align	4
.nv.constant0._Z16generate_3D_cubePfS_iiii:
	.zero		928


//--------------------- SYMBOLS --------------------------

	.type		.nv.reservedSmem.offset0,@object
	.size		.nv.reservedSmem.offset0,0x4
	.type		.nv.reservedSmem.cap,@object
	.size		.nv.reservedSmem.cap,0x4
